// auto-generated by cutlass_sweep.gemm — config: {"arch": "sm_100", "cluster_m": 1, "cluster_n": 1, "dtype": "fp32", "dtype_b": "fp32", "layout": "nt", "stages": 0, "tile_k": 128, "tile_m": 128, "tile_n": 64}
#include "cutlass/cutlass.h"
#include "cutlass/gemm/collective/collective_builder.hpp"
#include "cutlass/gemm/device/gemm_universal_adapter.h"
#include "cutlass/gemm/kernel/gemm_universal.hpp"
#include "cutlass/epilogue/collective/collective_builder.hpp"

using ElemA = float;
using ElemB = float;
using ElemCD = float;
using Acc  = float;
using TileShape    = cute::Shape<cute::_128, cute::_64, cute::_128>;
using ClusterShape = cute::Shape<cute::_1, cute::_1, cute::_1>;

using CollectiveEpilogue = typename cutlass::epilogue::collective::CollectiveBuilder<
    cutlass::arch::Sm100, cutlass::arch::OpClassTensorOp,
    TileShape, ClusterShape,
    cutlass::epilogue::collective::EpilogueTileAuto,
    Acc, Acc,
    ElemCD, cutlass::layout::RowMajor, 128 / cutlass::sizeof_bits<ElemCD>::value,
    ElemCD, cutlass::layout::RowMajor, 128 / cutlass::sizeof_bits<ElemCD>::value,
    cutlass::epilogue::collective::EpilogueScheduleAuto
  >::CollectiveOp;

using CollectiveMainloop = typename cutlass::gemm::collective::CollectiveBuilder<
    cutlass::arch::Sm100, cutlass::arch::OpClassTensorOp,
    ElemA, cutlass::layout::RowMajor, 128 / cutlass::sizeof_bits<ElemA>::value,
    ElemB, cutlass::layout::ColumnMajor, 128 / cutlass::sizeof_bits<ElemB>::value,
    Acc,
    TileShape, ClusterShape,
    cutlass::gemm::collective::StageCountAutoCarveout<static_cast<int>(sizeof(typename CollectiveEpilogue::SharedStorage))>,
    cutlass::gemm::collective::KernelScheduleAuto
  >::CollectiveOp;

using GemmKernel = cutlass::gemm::kernel::GemmUniversal<
    cute::Shape<int,int,int,int>,
    CollectiveMainloop,
    CollectiveEpilogue
>;
using Gemm = cutlass::gemm::device::GemmUniversalAdapter<GemmKernel>;

// Force the device kernel symbol into the cubin without needing a host main.
auto* _anchor = &cutlass::device_kernel<GemmKernel>;


// ===== COMPILED SASS (sm_100a) =====

	.target	sm_100a

	.elftype	@"ET_EXEC"


//--------------------- .note.nv.tkinfo           --------------------------
	.section	.note.nv.tkinfo,"",@"SHT_NOTE"
	.sectionflags	@"SHF_NOTE_NV_TKINFO"
	.tkinfo
        /*0018*/ 	.word	0x00000002
        /*0030*/ 	.string	""
        /*0030*/ 	.string	"ptxas"
        /*0030*/ 	.string	"Cuda compilation tools, release 13.0, V13.0.88"
        /*0030*/ 	.string	"Build cuda_13.0.r13.0/compiler.36424714_0"
        /*0030*/ 	.string	"-arch sm_100a -m 64 "



//--------------------- .note.nv.cuinfo           --------------------------
	.section	.note.nv.cuinfo,"",@"SHT_NOTE"
	.sectionflags	@"SHF_NOTE_NV_CUINFO"
        /*0018*/ 	.short	0x0002
        /*001a*/ 	.short	0x0064
        /*001c*/ 	.short	0x0082
	.zero		2


//--------------------- .nv.info                  --------------------------
	.section	.nv.info,"",@"SHT_CUDA_INFO"
	.align	4


	//----- nvinfo : EIATTR_REGCOUNT
	.align		4
        /*0000*/ 	.byte	0x04, 0x2f
        /*0002*/ 	.short	(.L_19 - .L_18)
	.align		4
.L_18:
        /*0004*/ 	.word	index@(_ZN7cutlass13device_kernelINS_4gemm6kernel13GemmUniversalIN4cute5tupleIJiiiiEEENS1_10collective13CollectiveMmaINS1_35MainloopSm100TmaUmmaWarpSpecializedILi2ELi2ELi4ENS5_IJNS4_1CILi1EEESB_SB_EEEEENS5_IJNSA_ILi128EEENSA_ILi64EEESE_EEEfNS5_IJlSB_lEEEfSH_NS4_8TiledMMAINS4_8MMA_AtomIJNS4_17SM100_MMA_TF32_SSINS_10tfloat32_tESL_fLi128ELi64ELNS4_4UMMA5MajorE0ELSN_0ELNSM_7ScaleInE0ELSO_0EEEEEENS4_6LayoutISC_NS5_IJNSA_ILi0EEESS_SS_EEEEENS5_IJNS4_10UnderscoreESV_SV_EEEEENS4_13SM90_TMA_LOADENS4_14ComposedLayoutINS4_7SwizzleILi3ELi4ELi3EEENS4_18smem_ptr_flag_bitsILi32EEENSR_INS5_IJNSA_ILi8EEENSA_ILi32EEEEEENS5_IJS15_SB_EEEEEEEvNS4_8identityESY_S19_vS1A_EENS_8epilogue10collective18CollectiveEpilogueINS1C_23Sm100TmaWarpSpecializedILi4ELi2ELi16ELb1ELb0EEEJSG_NS5_IJNSR_ISE_SB_EENSR_INSA_ILi16EEESB_EEEEEfSH_fSH_NS1C_6fusion15FusionCallbacksIS1G_NS1L_17LinearCombinationIffffLNS_15FloatRoundStyleE2EEESG_S1K_JEEENS4_5SM1004TMEM4LOAD26SM100_TMEM_LOAD_32dp32b16xESY_NSZ_INS10_ILi2ELi4ELi3EEES13_NSR_INS5_IJS14_S1I_EEENS5_IJS1I_SB_EEEEEEENS4_39AutoVectorizingCopyWithAssumedAlignmentILi128EEENS4_14SM90_TMA_STOREES1Z_S21_S21_EEEvvEEEEvNT_6ParamsE)
        /*0008*/ 	.word	0x0000005a


	//----- nvinfo : EIATTR_FRAME_SIZE
	.align		4
.L_19:
        /*000c*/ 	.byte	0x04, 0x11
        /*000e*/ 	.short	(.L_21 - .L_20)
	.align		4
.L_20:
        /*0010*/ 	.word	index@($__internal_2_$__cuda_sm10x_tcgen05_guardrail_trap_unallocated_columns_being_dealloced)
        /*0014*/ 	.word	0x00000000


	//----- nvinfo : EIATTR_FRAME_SIZE
	.align		4
.L_21:
        /*0018*/ 	.byte	0x04, 0x11
        /*001a*/ 	.short	(.L_23 - .L_22)
	.align		4
.L_22:
        /*001c*/ 	.word	index@($__internal_1_$__cuda_sm10x_tcgen05_guardrail_trap_phase_invalid_during_alloc)
        /*0020*/ 	.word	0x00000000


	//----- nvinfo : EIATTR_FRAME_SIZE
	.align		4
.L_23:
        /*0024*/ 	.byte	0x04, 0x11
        /*0026*/ 	.short	(.L_25 - .L_24)
	.align		4
.L_24:
        /*0028*/ 	.word	index@($__internal_0_$__cuda_sm10x_tcgen05_guardrail_trap_col_being_dealloced_not_returned_by_alloc)
        /*002c*/ 	.word	0x00000000


	//----- nvinfo : EIATTR_FRAME_SIZE
	.align		4
.L_25:
        /*0030*/ 	.byte	0x04, 0x11
        /*0032*/ 	.short	(.L_27 - .L_26)
	.align		4
.L_26:
        /*0034*/ 	.word	index@(_ZN7cutlass13device_kernelINS_4gemm6kernel13GemmUniversalIN4cute5tupleIJiiiiEEENS1_10collective13CollectiveMmaINS1_35MainloopSm100TmaUmmaWarpSpecializedILi2ELi2ELi4ENS5_IJNS4_1CILi1EEESB_SB_EEEEENS5_IJNSA_ILi128EEENSA_ILi64EEESE_EEEfNS5_IJlSB_lEEEfSH_NS4_8TiledMMAINS4_8MMA_AtomIJNS4_17SM100_MMA_TF32_SSINS_10tfloat32_tESL_fLi128ELi64ELNS4_4UMMA5MajorE0ELSN_0ELNSM_7ScaleInE0ELSO_0EEEEEENS4_6LayoutISC_NS5_IJNSA_ILi0EEESS_SS_EEEEENS5_IJNS4_10UnderscoreESV_SV_EEEEENS4_13SM90_TMA_LOADENS4_14ComposedLayoutINS4_7SwizzleILi3ELi4ELi3EEENS4_18smem_ptr_flag_bitsILi32EEENSR_INS5_IJNSA_ILi8EEENSA_ILi32EEEEEENS5_IJS15_SB_EEEEEEEvNS4_8identityESY_S19_vS1A_EENS_8epilogue10collective18CollectiveEpilogueINS1C_23Sm100TmaWarpSpecializedILi4ELi2ELi16ELb1ELb0EEEJSG_NS5_IJNSR_ISE_SB_EENSR_INSA_ILi16EEESB_EEEEEfSH_fSH_NS1C_6fusion15FusionCallbacksIS1G_NS1L_17LinearCombinationIffffLNS_15FloatRoundStyleE2EEESG_S1K_JEEENS4_5SM1004TMEM4LOAD26SM100_TMEM_LOAD_32dp32b16xESY_NSZ_INS10_ILi2ELi4ELi3EEES13_NSR_INS5_IJS14_S1I_EEENS5_IJS1I_SB_EEEEEEENS4_39AutoVectorizingCopyWithAssumedAlignmentILi128EEENS4_14SM90_TMA_STOREES1Z_S21_S21_EEEvvEEEEvNT_6ParamsE)
        /*0038*/ 	.word	0x00000000


	//----- nvinfo : EIATTR_MIN_STACK_SIZE
	.align		4
.L_27:
        /*003c*/ 	.byte	0x04, 0x12
        /*003e*/ 	.short	(.L_29 - .L_28)
	.align		4
.L_28:
        /*0040*/ 	.word	index@(_ZN7cutlass13device_kernelINS_4gemm6kernel13GemmUniversalIN4cute5tupleIJiiiiEEENS1_10collective13CollectiveMmaINS1_35MainloopSm100TmaUmmaWarpSpecializedILi2ELi2ELi4ENS5_IJNS4_1CILi1EEESB_SB_EEEEENS5_IJNSA_ILi128EEENSA_ILi64EEESE_EEEfNS5_IJlSB_lEEEfSH_NS4_8TiledMMAINS4_8MMA_AtomIJNS4_17SM100_MMA_TF32_SSINS_10tfloat32_tESL_fLi128ELi64ELNS4_4UMMA5MajorE0ELSN_0ELNSM_7ScaleInE0ELSO_0EEEEEENS4_6LayoutISC_NS5_IJNSA_ILi0EEESS_SS_EEEEENS5_IJNS4_10UnderscoreESV_SV_EEEEENS4_13SM90_TMA_LOADENS4_14ComposedLayoutINS4_7SwizzleILi3ELi4ELi3EEENS4_18smem_ptr_flag_bitsILi32EEENSR_INS5_IJNSA_ILi8EEENSA_ILi32EEEEEENS5_IJS15_SB_EEEEEEEvNS4_8identityESY_S19_vS1A_EENS_8epilogue10collective18CollectiveEpilogueINS1C_23Sm100TmaWarpSpecializedILi4ELi2ELi16ELb1ELb0EEEJSG_NS5_IJNSR_ISE_SB_EENSR_INSA_ILi16EEESB_EEEEEfSH_fSH_NS1C_6fusion15FusionCallbacksIS1G_NS1L_17LinearCombinationIffffLNS_15FloatRoundStyleE2EEESG_S1K_JEEENS4_5SM1004TMEM4LOAD26SM100_TMEM_LOAD_32dp32b16xESY_NSZ_INS10_ILi2ELi4ELi3EEES13_NSR_INS5_IJS14_S1I_EEENS5_IJS1I_SB_EEEEEEENS4_39AutoVectorizingCopyWithAssumedAlignmentILi128EEENS4_14SM90_TMA_STOREES1Z_S21_S21_EEEvvEEEEvNT_6ParamsE)
        /*0044*/ 	.word	0x00000000
.L_29:


//--------------------- .nv.compat                --------------------------
	.section	.nv.compat,"",@"SHT_CUDA_COMPAT_INFO"
	.align	4
        /*0000*/ 	.byte	0x02, 0x09, 0x01, 0x00, 0x02, 0x02, 0x02, 0x00, 0x02, 0x05, 0x05, 0x00, 0x03, 0x07, 0x01, 0x01
        /*0010*/ 	.byte	0x02, 0x03, 0x01, 0x00, 0x02, 0x06, 0x01, 0x00, 0x04, 0x0b, 0x08, 0x00, 0x09, 0x00, 0x00, 0x00
        /*0020*/ 	.byte	0x00, 0x00, 0x00, 0x00


//--------------------- .nv.info._ZN7cutlass13device_kernelINS_4gemm6kernel13GemmUniversalIN4cute5tupleIJiiiiEEENS1_10collective13CollectiveMmaINS1_35MainloopSm100TmaUmmaWarpSpecializedILi2ELi2ELi4ENS5_IJNS4_1CILi1EEESB_SB_EEEEENS5_IJNSA_ILi128EEENSA_ILi64EEESE_EEEfNS5_IJlSB_lEEEfSH_NS4_8TiledMMAINS4_8MMA_AtomIJNS4_17SM100_MMA_TF32_SSINS_10tfloat32_tESL_fLi128ELi64ELNS4_4UMMA5MajorE0ELSN_0ELNSM_7ScaleInE0ELSO_0EEEEEENS4_6LayoutISC_NS5_IJNSA_ILi0EEESS_SS_EEEEENS5_IJNS4_10UnderscoreESV_SV_EEEEENS4_13SM90_TMA_LOADENS4_14ComposedLayoutINS4_7SwizzleILi3ELi4ELi3EEENS4_18smem_ptr_flag_bitsILi32EEENSR_INS5_IJNSA_ILi8EEENSA_ILi32EEEEEENS5_IJS15_SB_EEEEEEEvNS4_8identityESY_S19_vS1A_EENS_8epilogue10collective18CollectiveEpilogueINS1C_23Sm100TmaWarpSpecializedILi4ELi2ELi16ELb1ELb0EEEJSG_NS5_IJNSR_ISE_SB_EENSR_INSA_ILi16EEESB_EEEEEfSH_fSH_NS1C_6fusion15FusionCallbacksIS1G_NS1L_17LinearCombinationIffffLNS_15FloatRoundStyleE2EEESG_S1K_JEEENS4_5SM1004TMEM4LOAD26SM100_TMEM_LOAD_32dp32b16xESY_NSZ_INS10_ILi2ELi4ELi3EEES13_NSR_INS5_IJS14_S1I_EEENS5_IJS1I_SB_EEEEEEENS4_39AutoVectorizingCopyWithAssumedAlignmentILi128EEENS4_14SM90_TMA_STOREES1Z_S21_S21_EEEvvEEEEvNT_6ParamsE --------------------------
	.section	.nv.info._ZN7cutlass13device_kernelINS_4gemm6kernel13GemmUniversalIN4cute5tupleIJiiiiEEENS1_10collective13CollectiveMmaINS1_35MainloopSm100TmaUmmaWarpSpecializedILi2ELi2ELi4ENS5_IJNS4_1CILi1EEESB_SB_EEEEENS5_IJNSA_ILi128EEENSA_ILi64EEESE_EEEfNS5_IJlSB_lEEEfSH_NS4_8TiledMMAINS4_8MMA_AtomIJNS4_17SM100_MMA_TF32_SSINS_10tfloat32_tESL_fLi128ELi64ELNS4_4UMMA5MajorE0ELSN_0ELNSM_7ScaleInE0ELSO_0EEEEEENS4_6LayoutISC_NS5_IJNSA_ILi0EEESS_SS_EEEEENS5_IJNS4_10UnderscoreESV_SV_EEEEENS4_13SM90_TMA_LOADENS4_14ComposedLayoutINS4_7SwizzleILi3ELi4ELi3EEENS4_18smem_ptr_flag_bitsILi32EEENSR_INS5_IJNSA_ILi8EEENSA_ILi32EEEEEENS5_IJS15_SB_EEEEEEEvNS4_8identityESY_S19_vS1A_EENS_8epilogue10collective18CollectiveEpilogueINS1C_23Sm100TmaWarpSpecializedILi4ELi2ELi16ELb1ELb0EEEJSG_NS5_IJNSR_ISE_SB_EENSR_INSA_ILi16EEESB_EEEEEfSH_fSH_NS1C_6fusion15FusionCallbacksIS1G_NS1L_17LinearCombinationIffffLNS_15FloatRoundStyleE2EEESG_S1K_JEEENS4_5SM1004TMEM4LOAD26SM100_TMEM_LOAD_32dp32b16xESY_NSZ_INS10_ILi2ELi4ELi3EEES13_NSR_INS5_IJS14_S1I_EEENS5_IJS1I_SB_EEEEEEENS4_39AutoVectorizingCopyWithAssumedAlignmentILi128EEENS4_14SM90_TMA_STOREES1Z_S21_S21_EEEvvEEEEvNT_6ParamsE,"",@"SHT_CUDA_INFO"
	.sectionflags	@""
	.align	4


	//----- nvinfo : EIATTR_CUDA_API_VERSION
	.align		4
        /*0000*/ 	.byte	0x04, 0x37
        /*0002*/ 	.short	(.L_31 - .L_30)
.L_30:
        /*0004*/ 	.word	0x00000082


	//----- nvinfo : EIATTR_KPARAM_INFO
	.align		4
.L_31:
        /*0008*/ 	.byte	0x04, 0x17
        /*000a*/ 	.short	(.L_33 - .L_32)
.L_32:
        /*000c*/ 	.word	0x00000000
        /*0010*/ 	.short	0x0000
        /*0012*/ 	.short	0x0000
        /*0014*/ 	.byte	0x00, 0xf0, 0x01, 0x20


	//----- nvinfo : EIATTR_AT_ENTRY_FRAGMENTS
	.align		4
.L_33:
        /*0018*/ 	.byte	0x04, 0x4f
        /*001a*/ 	.short	(.L_35 - .L_34)


	//   ....[0]....
.L_34:
        /*001c*/ 	.word	0x00000006


	//----- nvinfo : EIATTR_RESERVED_SMEM_USED
	.align		4
.L_35:
        /*0020*/ 	.byte	0x01, 0x41
	.zero		2


	//----- nvinfo : EIATTR_SPARSE_MMA_MASK
	.align		4
        /*0024*/ 	.byte	0x03, 0x50
        /*0026*/ 	.short	0x0000


	//----- nvinfo : EIATTR_TCGEN05_1CTA_USED
	.align		4
        /*0028*/ 	.byte	0x01, 0x51
	.zero		2


	//----- nvinfo : EIATTR_MAXREG_COUNT
	.align		4
        /*002c*/ 	.byte	0x03, 0x1b
        /*002e*/ 	.short	0x00ff


	//----- nvinfo : EIATTR_NUM_BARRIERS
	.align		4
        /*0030*/ 	.byte	0x02, 0x4c
        /*0032*/ 	.byte	0x07
	.zero		1


	//----- nvinfo : EIATTR_EXTERNS
	.align		4
        /*0034*/ 	.byte	0x04, 0x0f
        /*0036*/ 	.short	(.L_37 - .L_36)


	//   ....[0]....
	.align		4
.L_36:
        /*0038*/ 	.word	index@(__assertfail)


	//----- nvinfo : EIATTR_MERCURY_ISA_VERSION
	.align		4
.L_37:
        /*003c*/ 	.byte	0x03, 0x5f
        /*003e*/ 	.short	0x0101


	//----- nvinfo : EIATTR_INT_WARP_WIDE_INSTR_OFFSETS
	.align		4
        /*0040*/ 	.byte	0x04, 0x31
        /*0042*/ 	.short	(.L_39 - .L_38)


	//   ....[0]....
.L_38:
        /*0044*/ 	.word	0x00002240


	//   ....[1]....
        /*0048*/ 	.word	0x000040b0


	//   ....[2]....
        /*004c*/ 	.word	0x000040e0


	//   ....[3]....
        /*0050*/ 	.word	0x00004100


	//   ....[4]....
        /*0054*/ 	.word	0x00004a30


	//   ....[5]....
        /*0058*/ 	.word	0x00004a90


	//   ....[6]....
        /*005c*/ 	.word	0x00004b80


	//   ....[7]....
        /*0060*/ 	.word	0x00004bf0


	//   ....[8]....
        /*0064*/ 	.word	0x00004d00


	//   ....[9]....
        /*0068*/ 	.word	0x00004d90


	//   ....[10]....
        /*006c*/ 	.word	0x00004f60


	//   ....[11]....
        /*0070*/ 	.word	0x00005010


	//----- nvinfo : EIATTR_COOP_GROUP_MASK_REGIDS
	.align		4
.L_39:
        /*0074*/ 	.byte	0x04, 0x29
        /*0076*/ 	.short	(.L_41 - .L_40)


	//   ....[0]....
.L_40:
        /*0078*/ 	.word	0xffffffff


	//   ....[1]....
        /*007c*/ 	.word	0xffffffff


	//   ....[2]....
        /*0080*/ 	.word	0xffffffff


	//   ....[3]....
        /*0084*/ 	.word	0xffffffff


	//   ....[4]....
        /*0088*/ 	.word	0xffffffff


	//   ....[5]....
        /*008c*/ 	.word	0xffffffff


	//   ....[6]....
        /*0090*/ 	.word	0xffffffff


	//   ....[7]....
        /*0094*/ 	.word	0xffffffff


	//   ....[8]....
        /*0098*/ 	.word	0xffffffff


	//   ....[9]....
        /*009c*/ 	.word	0xffffffff


	//   ....[10]....
        /*00a0*/ 	.word	0xffffffff


	//   ....[11]....
        /*00a4*/ 	.word	0xffffffff


	//   ....[12]....
        /*00a8*/ 	.word	0xffffffff


	//----- nvinfo : EIATTR_COOP_GROUP_INSTR_OFFSETS
	.align		4
.L_41:
        /*00ac*/ 	.byte	0x04, 0x28
        /*00ae*/ 	.short	(.L_43 - .L_42)


	//   ....[0]....
.L_42:
        /*00b0*/ 	.word	0x00000090


	//   ....[1]....
        /*00b4*/ 	.word	0x000004d0


	//   ....[2]....
        /*00b8*/ 	.word	0x00000600


	//   ....[3]....
        /*00bc*/ 	.word	0x000007a0


	//   ....[4]....
        /*00c0*/ 	.word	0x000008a0


	//   ....[5]....
        /*00c4*/ 	.word	0x00000a10


	//   ....[6]....
        /*00c8*/ 	.word	0x00000bb0


	//   ....[7]....
        /*00cc*/ 	.word	0x00002120


	//   ....[8]....
        /*00d0*/ 	.word	0x00002de0


	//   ....[9]....
        /*00d4*/ 	.word	0x00002ff0


	//   ....[10]....
        /*00d8*/ 	.word	0x00003020


	//   ....[11]....
        /*00dc*/ 	.word	0x00003f80


	//   ....[12]....
        /*00e0*/ 	.word	0x000041c0


	//----- nvinfo : EIATTR_VRC_CTA_INIT_COUNT
	.align		4
.L_43:
        /*00e4*/ 	.byte	0x02, 0x4a
        /*00e6*/ 	.byte	0x80
	.zero		1


	//----- nvinfo : EIATTR_SYSCALL_OFFSETS
	.align		4
        /*00e8*/ 	.byte	0x04, 0x46
        /*00ea*/ 	.short	(.L_45 - .L_44)


	//   ....[0]....
.L_44:
        /*00ec*/ 	.word	0x00005b40


	//   ....[1]....
        /*00f0*/ 	.word	0x00005c30


	//   ....[2]....
        /*00f4*/ 	.word	0x000063a0


	//   ....[3]....
        /*00f8*/ 	.word	0x00006b20


	//   ....[4]....
        /*00fc*/ 	.word	0x00007270


	//   ....[5]....
        /*0100*/ 	.word	0x000079c0


	//----- nvinfo : EIATTR_MBARRIER_INSTR_OFFSETS
	.align		4
.L_45:
        /*0104*/ 	.byte	0x04, 0x39
        /*0106*/ 	.short	(.L_47 - .L_46)


	//   ....[0]....
.L_46:
        /*0108*/ 	.word	0x000005b0
        /*010c*/ 	.word	0x000000ff
        /*0110*/ 	.word	0x00000000
        /*0114*/ 	.short	0x0100
        /*0116*/ 	.byte	0x04
	.zero		1


	//   ....[1]....
        /*0118*/ 	.word	0x000005c0
        /*011c*/ 	.word	0x000000ff
        /*0120*/ 	.word	0x00000010
        /*0124*/ 	.short	0x0100
        /*0126*/ 	.byte	0x04
	.zero		1


	//   ....[2]....
        /*0128*/ 	.word	0x000005d0
        /*012c*/ 	.word	0x000000ff
        /*0130*/ 	.word	0x00000008
        /*0134*/ 	.short	0x0100
        /*0136*/ 	.byte	0x04
	.zero		1


	//   ....[3]....
        /*0138*/ 	.word	0x000005e0
        /*013c*/ 	.word	0x000000ff
        /*0140*/ 	.word	0x00000018
        /*0144*/ 	.short	0x0100
        /*0146*/ 	.byte	0x04
	.zero		1


	//   ....[4]....
        /*0148*/ 	.word	0x00000710
        /*014c*/ 	.word	0x000000ff
        /*0150*/ 	.word	0x00000020
        /*0154*/ 	.short	0x0100
        /*0156*/ 	.byte	0x04
	.zero		1


	//   ....[5]....
        /*0158*/ 	.word	0x00000720
        /*015c*/ 	.word	0x000000ff
        /*0160*/ 	.word	0x00000040
        /*0164*/ 	.short	0x0100
        /*0166*/ 	.byte	0x04
	.zero		1


	//   ....[6]....
        /*0168*/ 	.word	0x00000730
        /*016c*/ 	.word	0x000000ff
        /*0170*/ 	.word	0x00000028
        /*0174*/ 	.short	0x0100
        /*0176*/ 	.byte	0x04
	.zero		1


	//   ....[7]....
        /*0178*/ 	.word	0x00000740
        /*017c*/ 	.word	0x000000ff
        /*0180*/ 	.word	0x00000048
        /*0184*/ 	.short	0x0100
        /*0186*/ 	.byte	0x04
	.zero		1


	//   ....[8]....
        /*0188*/ 	.word	0x00000750
        /*018c*/ 	.word	0x000000ff
        /*0190*/ 	.word	0x00000030
        /*0194*/ 	.short	0x0100
        /*0196*/ 	.byte	0x04
	.zero		1


	//   ....[9]....
        /*0198*/ 	.word	0x00000760
        /*019c*/ 	.word	0x000000ff
        /*01a0*/ 	.word	0x00000050
        /*01a4*/ 	.short	0x0100
        /*01a6*/ 	.byte	0x04
	.zero		1


	//   ....[10]....
        /*01a8*/ 	.word	0x00000770
        /*01ac*/ 	.word	0x000000ff
        /*01b0*/ 	.word	0x00000038
        /*01b4*/ 	.short	0x0100
        /*01b6*/ 	.byte	0x04
	.zero		1


	//   ....[11]....
        /*01b8*/ 	.word	0x00000780
        /*01bc*/ 	.word	0x000000ff
        /*01c0*/ 	.word	0x00000058
        /*01c4*/ 	.short	0x0100
        /*01c6*/ 	.byte	0x04
	.zero		1


	//   ....[12]....
        /*01c8*/ 	.word	0x00000870
        /*01cc*/ 	.word	0x000000ff
        /*01d0*/ 	.word	0x00000060
        /*01d4*/ 	.short	0x0100
        /*01d6*/ 	.byte	0x06
	.zero		1


	//   ....[13]....
        /*01d8*/ 	.word	0x00000880
        /*01dc*/ 	.word	0x000000ff
        /*01e0*/ 	.word	0x00000068
        /*01e4*/ 	.short	0x0100
        /*01e6*/ 	.byte	0x06
	.zero		1


	//   ....[14]....
        /*01e8*/ 	.word	0x000009c0
        /*01ec*/ 	.word	0x000000ff
        /*01f0*/ 	.word	0x00000070
        /*01f4*/ 	.short	0x0100
        /*01f6*/ 	.byte	0x06
	.zero		1


	//   ....[15]....
        /*01f8*/ 	.word	0x000009d0
        /*01fc*/ 	.word	0x000000ff
        /*0200*/ 	.word	0x00000080
        /*0204*/ 	.short	0x0100
        /*0206*/ 	.byte	0x06
	.zero		1


	//   ....[16]....
        /*0208*/ 	.word	0x000009e0
        /*020c*/ 	.word	0x000000ff
        /*0210*/ 	.word	0x00000078
        /*0214*/ 	.short	0x0100
        /*0216*/ 	.byte	0x06
	.zero		1


	//   ....[17]....
        /*0218*/ 	.word	0x000009f0
        /*021c*/ 	.word	0x000000ff
        /*0220*/ 	.word	0x00000088
        /*0224*/ 	.short	0x0100
        /*0226*/ 	.byte	0x06
	.zero		1


	//   ....[18]....
        /*0228*/ 	.word	0x00000b20
        /*022c*/ 	.word	0x000000ff
        /*0230*/ 	.word	0x00000090
        /*0234*/ 	.short	0x0100
        /*0236*/ 	.byte	0x04
	.zero		1


	//   ....[19]....
        /*0238*/ 	.word	0x00000b30
        /*023c*/ 	.word	0x000000ff
        /*0240*/ 	.word	0x000000b0
        /*0244*/ 	.short	0x0100
        /*0246*/ 	.byte	0x04
	.zero		1


	//   ....[20]....
        /*0248*/ 	.word	0x00000b40
        /*024c*/ 	.word	0x000000ff
        /*0250*/ 	.word	0x00000098
        /*0254*/ 	.short	0x0100
        /*0256*/ 	.byte	0x04
	.zero		1


	//   ....[21]....
        /*0258*/ 	.word	0x00000b50
        /*025c*/ 	.word	0x000000ff
        /*0260*/ 	.word	0x000000b8
        /*0264*/ 	.short	0x0100
        /*0266*/ 	.byte	0x04
	.zero		1


	//   ....[22]....
        /*0268*/ 	.word	0x00000b60
        /*026c*/ 	.word	0x000000ff
        /*0270*/ 	.word	0x000000a0
        /*0274*/ 	.short	0x0100
        /*0276*/ 	.byte	0x04
	.zero		1


	//   ....[23]....
        /*0278*/ 	.word	0x00000b70
        /*027c*/ 	.word	0x000000ff
        /*0280*/ 	.word	0x000000c0
        /*0284*/ 	.short	0x0100
        /*0286*/ 	.byte	0x04
	.zero		1


	//   ....[24]....
        /*0288*/ 	.word	0x00000b80
        /*028c*/ 	.word	0x000000ff
        /*0290*/ 	.word	0x000000a8
        /*0294*/ 	.short	0x0100
        /*0296*/ 	.byte	0x04
	.zero		1


	//   ....[25]....
        /*0298*/ 	.word	0x00000b90
        /*029c*/ 	.word	0x000000ff
        /*02a0*/ 	.word	0x000000c8
        /*02a4*/ 	.short	0x0100
        /*02a6*/ 	.byte	0x04
	.zero		1


	//   ....[26]....
        /*02a8*/ 	.word	0x00000c80
        /*02ac*/ 	.word	0x000000ff
        /*02b0*/ 	.word	0x000000d0
        /*02b4*/ 	.short	0x0100
        /*02b6*/ 	.byte	0x04
	.zero		1


	//   ....[27]....
        /*02b8*/ 	.word	0x00000c90
        /*02bc*/ 	.word	0x000000ff
        /*02c0*/ 	.word	0x000000e0
        /*02c4*/ 	.short	0x0100
        /*02c6*/ 	.byte	0x04
	.zero		1


	//   ....[28]....
        /*02c8*/ 	.word	0x00000ca0
        /*02cc*/ 	.word	0x000000ff
        /*02d0*/ 	.word	0x000000d8
        /*02d4*/ 	.short	0x0100
        /*02d6*/ 	.byte	0x04
	.zero		1


	//   ....[29]....
        /*02d8*/ 	.word	0x00000cb0
        /*02dc*/ 	.word	0x000000ff
        /*02e0*/ 	.word	0x000000e8
        /*02e4*/ 	.short	0x0100
        /*02e6*/ 	.byte	0x04
	.zero		1


	//   ....[30]....
        /*02e8*/ 	.word	0x00001580
        /*02ec*/ 	.word	0x00000002
        /*02f0*/ 	.word	0x000000e0
        /*02f4*/ 	.short	0x010a
        /*02f6*/ 	.byte	0xff
	.zero		1


	//   ....[31]....
        /*02f8*/ 	.word	0x000015b0
        /*02fc*/ 	.word	0x00000002
        /*0300*/ 	.word	0x000000d0
        /*0304*/ 	.short	0x0101
        /*0306*/ 	.byte	0xff
	.zero		1


	//   ....[32]....
        /*0308*/ 	.word	0x00001680
        /*030c*/ 	.word	0x000000ff
        /*0310*/ 	.word	0x00000010
        /*0314*/ 	.short	0x010a
        /*0316*/ 	.byte	0x04
	.zero		1


	//   ....[33]....
        /*0318*/ 	.word	0x00001720
        /*031c*/ 	.word	0x000000ff
        /*0320*/ 	.word	0x00000010
        /*0324*/ 	.short	0x010a
        /*0326*/ 	.byte	0x39
	.zero		1


	//   ....[34]....
        /*0328*/ 	.word	0x00001820
        /*032c*/ 	.word	0x000000ff
        /*0330*/ 	.word	0x00000010
        /*0334*/ 	.short	0x010a
        /*0336*/ 	.byte	0x04
	.zero		1


	//   ....[35]....
        /*0338*/ 	.word	0x00001be0
        /*033c*/ 	.word	0x000000ff
        /*0340*/ 	.word	0x00000068
        /*0344*/ 	.short	0x0101
        /*0346*/ 	.byte	0x0d
	.zero		1


	//   ....[36]....
        /*0348*/ 	.word	0x00001c00
        /*034c*/ 	.word	0x000000ff
        /*0350*/ 	.word	0x00000010
        /*0354*/ 	.short	0x010a
        /*0356*/ 	.byte	0x04
	.zero		1


	//   ....[37]....
        /*0358*/ 	.word	0x00001c80
        /*035c*/ 	.word	0x000000ff
        /*0360*/ 	.word	0x00000010
        /*0364*/ 	.short	0x010a
        /*0366*/ 	.byte	0x39
	.zero		1


	//   ....[38]....
        /*0368*/ 	.word	0x00001d80
        /*036c*/ 	.word	0x000000ff
        /*0370*/ 	.word	0x00000010
        /*0374*/ 	.short	0x010a
        /*0376*/ 	.byte	0x04
	.zero		1


	//   ....[39]....
        /*0378*/ 	.word	0x00002150
        /*037c*/ 	.word	0x00000002
        /*0380*/ 	.word	0x00000070
        /*0384*/ 	.short	0x010a
        /*0386*/ 	.byte	0xff
	.zero		1


	//   ....[40]....
        /*0388*/ 	.word	0x00002210
        /*038c*/ 	.word	0x00000002
        /*0390*/ 	.word	0x00000000
        /*0394*/ 	.short	0x0101
        /*0396*/ 	.byte	0xff
	.zero		1


	//   ....[41]....
        /*0398*/ 	.word	0x00002770
        /*039c*/ 	.word	0x000000ff
        /*03a0*/ 	.word	0x00000000
        /*03a4*/ 	.short	0x010a
        /*03a6*/ 	.byte	0x04
	.zero		1


	//   ....[42]....
        /*03a8*/ 	.word	0x00002810
        /*03ac*/ 	.word	0x00000000
        /*03b0*/ 	.word	0x00000000
        /*03b4*/ 	.short	0x010a
        /*03b6*/ 	.byte	0xff
	.zero		1


	//   ....[43]....
        /*03b8*/ 	.word	0x00002930
        /*03bc*/ 	.word	0x00000000
        /*03c0*/ 	.word	0x000000d0
        /*03c4*/ 	.short	0x010a
        /*03c6*/ 	.byte	0xff
	.zero		1


	//   ....[44]....
        /*03c8*/ 	.word	0x000029a0
        /*03cc*/ 	.word	0x00000000
        /*03d0*/ 	.word	0x00000000
        /*03d4*/ 	.short	0x0101
        /*03d6*/ 	.byte	0xff
	.zero		1


	//   ....[45]....
        /*03d8*/ 	.word	0x000029c0
        /*03dc*/ 	.word	0x000000ff
        /*03e0*/ 	.word	0x00000080
        /*03e4*/ 	.short	0x010a
        /*03e6*/ 	.byte	0x04
	.zero		1


	//   ....[46]....
        /*03e8*/ 	.word	0x00002ae0
        /*03ec*/ 	.word	0x00000000
        /*03f0*/ 	.word	0x00000070
        /*03f4*/ 	.short	0x010a
        /*03f6*/ 	.byte	0xff
	.zero		1


	//   ....[47]....
        /*03f8*/ 	.word	0x00002be0
        /*03fc*/ 	.word	0x00000000
        /*0400*/ 	.word	0x00000000
        /*0404*/ 	.short	0x0101
        /*0406*/ 	.byte	0xff
	.zero		1


	//   ....[48]....
        /*0408*/ 	.word	0x00002c70
        /*040c*/ 	.word	0x000000ff
        /*0410*/ 	.word	0x00000080
        /*0414*/ 	.short	0x0106
        /*0416*/ 	.byte	0x04
	.zero		1


	//   ....[49]....
        /*0418*/ 	.word	0x00002c90
        /*041c*/ 	.word	0x000000ff
        /*0420*/ 	.word	0x00000080
        /*0424*/ 	.short	0x010a
        /*0426*/ 	.byte	0x04
	.zero		1


	//   ....[50]....
        /*0428*/ 	.word	0x00002d20
        /*042c*/ 	.word	0x000000ff
        /*0430*/ 	.word	0x00000080
        /*0434*/ 	.short	0x0106
        /*0436*/ 	.byte	0x07
	.zero		1


	//   ....[51]....
        /*0438*/ 	.word	0x00002d60
        /*043c*/ 	.word	0x00000000
        /*0440*/ 	.word	0x00000080
        /*0444*/ 	.short	0x010a
        /*0446*/ 	.byte	0xff
	.zero		1


	//   ....[52]....
        /*0448*/ 	.word	0x000032a0
        /*044c*/ 	.word	0x00000000
        /*0450*/ 	.word	0x00000070
        /*0454*/ 	.short	0x010a
        /*0456*/ 	.byte	0xff
	.zero		1


	//   ....[53]....
        /*0458*/ 	.word	0x000033e0
        /*045c*/ 	.word	0x00000003
        /*0460*/ 	.word	0x00000000
        /*0464*/ 	.short	0x0101
        /*0466*/ 	.byte	0xff
	.zero		1


	//   ....[54]....
        /*0468*/ 	.word	0x000033f0
        /*046c*/ 	.word	0x000000ff
        /*0470*/ 	.word	0x00000000
        /*0474*/ 	.short	0x010a
        /*0476*/ 	.byte	0x04
	.zero		1


	//   ....[55]....
        /*0478*/ 	.word	0x00003410
        /*047c*/ 	.word	0x000000ff
        /*0480*/ 	.word	0x000000b0
        /*0484*/ 	.short	0x010a
        /*0486*/ 	.byte	0x07
	.zero		1


	//   ....[56]....
        /*0488*/ 	.word	0x000034e0
        /*048c*/ 	.word	0x000000ff
        /*0490*/ 	.word	0x00000000
        /*0494*/ 	.short	0x010a
        /*0496*/ 	.byte	0x05
	.zero		1


	//   ....[57]....
        /*0498*/ 	.word	0x00003630
        /*049c*/ 	.word	0x000000ff
        /*04a0*/ 	.word	0x00000000
        /*04a4*/ 	.short	0x010a
        /*04a6*/ 	.byte	0x07
	.zero		1


	//   ....[58]....
        /*04a8*/ 	.word	0x00003da0
        /*04ac*/ 	.word	0x000000ff
        /*04b0*/ 	.word	0x00000000
        /*04b4*/ 	.short	0x010a
        /*04b6*/ 	.byte	0x04
	.zero		1


	//   ....[59]....
        /*04b8*/ 	.word	0x00003e40
        /*04bc*/ 	.word	0x000000ff
        /*04c0*/ 	.word	0x00000000
        /*04c4*/ 	.short	0x010a
        /*04c6*/ 	.byte	0x05
	.zero		1


	//   ....[60]....
        /*04c8*/ 	.word	0x00003ed0
        /*04cc*/ 	.word	0x000000ff
        /*04d0*/ 	.word	0x00000000
        /*04d4*/ 	.short	0x010a
        /*04d6*/ 	.byte	0x05
	.zero		1


	//   ....[61]....
        /*04d8*/ 	.word	0x00003f60
        /*04dc*/ 	.word	0x000000ff
        /*04e0*/ 	.word	0x00000000
        /*04e4*/ 	.short	0x010a
        /*04e6*/ 	.byte	0x04
	.zero		1


	//   ....[62]....
        /*04e8*/ 	.word	0x000043e0
        /*04ec*/ 	.word	0x00000000
        /*04f0*/ 	.word	0x00000070
        /*04f4*/ 	.short	0x010a
        /*04f6*/ 	.byte	0xff
	.zero		1


	//   ....[63]....
        /*04f8*/ 	.word	0x000044a0
        /*04fc*/ 	.word	0x00000000
        /*0500*/ 	.word	0x00000000
        /*0504*/ 	.short	0x0101
        /*0506*/ 	.byte	0xff
	.zero		1


	//   ....[64]....
        /*0508*/ 	.word	0x000047c0
        /*050c*/ 	.word	0x000000ff
        /*0510*/ 	.word	0x00000068
        /*0514*/ 	.short	0x010a
        /*0516*/ 	.byte	0x04
	.zero		1


	//   ....[65]....
        /*0518*/ 	.word	0x000049b0
        /*051c*/ 	.word	0x000000ff
        /*0520*/ 	.word	0x00000040
        /*0524*/ 	.short	0x010a
        /*0526*/ 	.byte	0x04
	.zero		1


	//   ....[66]....
        /*0528*/ 	.word	0x00004b30
        /*052c*/ 	.word	0x000000ff
        /*0530*/ 	.word	0x00000020
        /*0534*/ 	.short	0x010b
        /*0536*/ 	.byte	0x04
	.zero		1


	//   ....[67]....
        /*0538*/ 	.word	0x00004b40
        /*053c*/ 	.word	0x000000ff
        /*0540*/ 	.word	0x00000000
        /*0544*/ 	.short	0x0101
        /*0546*/ 	.byte	0x05
	.zero		1


	//   ....[68]....
        /*0548*/ 	.word	0x00004b50
        /*054c*/ 	.word	0x000000ff
        /*0550*/ 	.word	0x00000048
        /*0554*/ 	.short	0x010a
        /*0556*/ 	.byte	0x04
	.zero		1


	//   ....[69]....
        /*0558*/ 	.word	0x00004ca0
        /*055c*/ 	.word	0x000000ff
        /*0560*/ 	.word	0x00000028
        /*0564*/ 	.short	0x010b
        /*0566*/ 	.byte	0x04
	.zero		1


	//   ....[70]....
        /*0568*/ 	.word	0x00004cb0
        /*056c*/ 	.word	0x000000ff
        /*0570*/ 	.word	0x00000000
        /*0574*/ 	.short	0x0101
        /*0576*/ 	.byte	0x05
	.zero		1


	//   ....[71]....
        /*0578*/ 	.word	0x00004cc0
        /*057c*/ 	.word	0x000000ff
        /*0580*/ 	.word	0x00000050
        /*0584*/ 	.short	0x010a
        /*0586*/ 	.byte	0x04
	.zero		1


	//   ....[72]....
        /*0588*/ 	.word	0x00004e40
        /*058c*/ 	.word	0x000000ff
        /*0590*/ 	.word	0x00000030
        /*0594*/ 	.short	0x010b
        /*0596*/ 	.byte	0x04
	.zero		1


	//   ....[73]....
        /*0598*/ 	.word	0x00004e80
        /*059c*/ 	.word	0x000000ff
        /*05a0*/ 	.word	0x00000000
        /*05a4*/ 	.short	0x0101
        /*05a6*/ 	.byte	0x05
	.zero		1


	//   ....[74]....
        /*05a8*/ 	.word	0x00004ec0
        /*05ac*/ 	.word	0x000000ff
        /*05b0*/ 	.word	0x00000058
        /*05b4*/ 	.short	0x010a
        /*05b6*/ 	.byte	0x04
	.zero		1


	//   ....[75]....
        /*05b8*/ 	.word	0x00005100
        /*05bc*/ 	.word	0x000000ff
        /*05c0*/ 	.word	0x00000038
        /*05c4*/ 	.short	0x010b
        /*05c6*/ 	.byte	0x04
	.zero		1


	//   ....[76]....
        /*05c8*/ 	.word	0x00005120
        /*05cc*/ 	.word	0x000000ff
        /*05d0*/ 	.word	0x00000000
        /*05d4*/ 	.short	0x0101
        /*05d6*/ 	.byte	0x0d
	.zero		1


	//   ....[77]....
        /*05d8*/ 	.word	0x00005150
        /*05dc*/ 	.word	0x000000ff
        /*05e0*/ 	.word	0x00000040
        /*05e4*/ 	.short	0x010a
        /*05e6*/ 	.byte	0x04
	.zero		1


	//   ....[78]....
        /*05e8*/ 	.word	0x00005170
        /*05ec*/ 	.word	0x000000ff
        /*05f0*/ 	.word	0x00000048
        /*05f4*/ 	.short	0x010a
        /*05f6*/ 	.byte	0x04
	.zero		1


	//   ....[79]....
        /*05f8*/ 	.word	0x00005190
        /*05fc*/ 	.word	0x000000ff
        /*0600*/ 	.word	0x00000050
        /*0604*/ 	.short	0x010a
        /*0606*/ 	.byte	0x04
	.zero		1


	//   ....[80]....
        /*0608*/ 	.word	0x000051d0
        /*060c*/ 	.word	0x00000000
        /*0610*/ 	.word	0x00000058
        /*0614*/ 	.short	0x010a
        /*0616*/ 	.byte	0xff
	.zero		1


	//   ....[81]....
        /*0618*/ 	.word	0x00005500
        /*061c*/ 	.word	0x00000000
        /*0620*/ 	.word	0x00000070
        /*0624*/ 	.short	0x010a
        /*0626*/ 	.byte	0xff
	.zero		1


	//   ....[82]....
        /*0628*/ 	.word	0x00005610
        /*062c*/ 	.word	0x00000000
        /*0630*/ 	.word	0x00000000
        /*0634*/ 	.short	0x0101
        /*0636*/ 	.byte	0xff
	.zero		1


	//   ....[83]....
        /*0638*/ 	.word	0x00006060
        /*063c*/ 	.word	0x000000ff
        /*0640*/ 	.word	0x00000020
        /*0644*/ 	.short	0x010a
        /*0646*/ 	.byte	0x24
	.zero		1


	//   ....[84]....
        /*0648*/ 	.word	0x000060a0
        /*064c*/ 	.word	0x00000054
        /*0650*/ 	.word	0x00000090
        /*0654*/ 	.short	0x010a
        /*0656*/ 	.byte	0xff
	.zero		1


	//   ....[85]....
        /*0658*/ 	.word	0x00006190
        /*065c*/ 	.word	0x000000ff
        /*0660*/ 	.word	0x00000020
        /*0664*/ 	.short	0x010a
        /*0666*/ 	.byte	0x24
	.zero		1


	//   ....[86]....
        /*0668*/ 	.word	0x00006280
        /*066c*/ 	.word	0x00000054
        /*0670*/ 	.word	0x00000090
        /*0674*/ 	.short	0x010a
        /*0676*/ 	.byte	0xff
	.zero		1


	//   ....[87]....
        /*0678*/ 	.word	0x00006850
        /*067c*/ 	.word	0x00000000
        /*0680*/ 	.word	0x00000000
        /*0684*/ 	.short	0x0101
        /*0686*/ 	.byte	0xff
	.zero		1


	//   ....[88]....
        /*0688*/ 	.word	0x00006860
        /*068c*/ 	.word	0x00000002
        /*0690*/ 	.word	0x00000020
        /*0694*/ 	.short	0x010a
        /*0696*/ 	.byte	0xff
	.zero		1


	//   ....[89]....
        /*0698*/ 	.word	0x00006940
        /*069c*/ 	.word	0x00000002
        /*06a0*/ 	.word	0x00000020
        /*06a4*/ 	.short	0x010a
        /*06a6*/ 	.byte	0xff
	.zero		1


	//   ....[90]....
        /*06a8*/ 	.word	0x00006fa0
        /*06ac*/ 	.word	0x00000010
        /*06b0*/ 	.word	0x00000000
        /*06b4*/ 	.short	0x0101
        /*06b6*/ 	.byte	0xff
	.zero		1


	//   ....[91]....
        /*06b8*/ 	.word	0x00006fc0
        /*06bc*/ 	.word	0x00000000
        /*06c0*/ 	.word	0x00000020
        /*06c4*/ 	.short	0x010a
        /*06c6*/ 	.byte	0xff
	.zero		1


	//   ....[92]....
        /*06c8*/ 	.word	0x00007090
        /*06cc*/ 	.word	0x00000000
        /*06d0*/ 	.word	0x00000020
        /*06d4*/ 	.short	0x010a
        /*06d6*/ 	.byte	0xff
	.zero		1


	//   ....[93]....
        /*06d8*/ 	.word	0x000076f0
        /*06dc*/ 	.word	0x00000010
        /*06e0*/ 	.word	0x00000000
        /*06e4*/ 	.short	0x0101
        /*06e6*/ 	.byte	0xff
	.zero		1


	//   ....[94]....
        /*06e8*/ 	.word	0x00007710
        /*06ec*/ 	.word	0x00000000
        /*06f0*/ 	.word	0x00000020
        /*06f4*/ 	.short	0x010a
        /*06f6*/ 	.byte	0xff
	.zero		1


	//   ....[95]....
        /*06f8*/ 	.word	0x000077e0
        /*06fc*/ 	.word	0x00000000
        /*0700*/ 	.word	0x00000020
        /*0704*/ 	.short	0x010a
        /*0706*/ 	.byte	0xff
	.zero		1


	//   ....[96]....
        /*0708*/ 	.word	0x00007ab0
        /*070c*/ 	.word	0x000000ff
        /*0710*/ 	.word	0x00000000
        /*0714*/ 	.short	0x0101
        /*0716*/ 	.byte	0x04
	.zero		1


	//   ....[97]....
        /*0718*/ 	.word	0x00007ec0
        /*071c*/ 	.word	0x00000000
        /*0720*/ 	.word	0x00000000
        /*0724*/ 	.short	0x0101
        /*0726*/ 	.byte	0xff
	.zero		1


	//   ....[98]....
        /*0728*/ 	.word	0x00008130
        /*072c*/ 	.word	0x000000ff
        /*0730*/ 	.word	0x00000000
        /*0734*/ 	.short	0x0101
        /*0736*/ 	.byte	0x04
	.zero		1


	//   ....[99]....
        /*0738*/ 	.word	0x00008150
        /*073c*/ 	.word	0x00000002
        /*0740*/ 	.word	0x000000e0
        /*0744*/ 	.short	0x010a
        /*0746*/ 	.byte	0xff
	.zero		1


	//   ....[100]....
        /*0748*/ 	.word	0x000081b0
        /*074c*/ 	.word	0x00000002
        /*0750*/ 	.word	0x00000010
        /*0754*/ 	.short	0x010a
        /*0756*/ 	.byte	0xff
	.zero		1


	//   ....[101]....
        /*0758*/ 	.word	0x00008210
        /*075c*/ 	.word	0x00000002
        /*0760*/ 	.word	0x00000010
        /*0764*/ 	.short	0x010a
        /*0766*/ 	.byte	0xff
	.zero		1


	//   ....[102]....
        /*0768*/ 	.word	0x00008260
        /*076c*/ 	.word	0x00000002
        /*0770*/ 	.word	0x00000070
        /*0774*/ 	.short	0x010a
        /*0776*/ 	.byte	0xff
	.zero		1


	//   ....[103]....
        /*0778*/ 	.word	0x000082c0
        /*077c*/ 	.word	0x00000000
        /*0780*/ 	.word	0x00000000
        /*0784*/ 	.short	0x010a
        /*0786*/ 	.byte	0xff
	.zero		1


	//   ....[104]....
        /*0788*/ 	.word	0x00008310
        /*078c*/ 	.word	0x00000000
        /*0790*/ 	.word	0x000000d0
        /*0794*/ 	.short	0x010a
        /*0796*/ 	.byte	0xff
	.zero		1


	//   ....[105]....
        /*0798*/ 	.word	0x00008370
        /*079c*/ 	.word	0x00000000
        /*07a0*/ 	.word	0x00000080
        /*07a4*/ 	.short	0x010a
        /*07a6*/ 	.byte	0xff
	.zero		1


	//   ....[106]....
        /*07a8*/ 	.word	0x000083c0
        /*07ac*/ 	.word	0x00000000
        /*07b0*/ 	.word	0x00000070
        /*07b4*/ 	.short	0x010a
        /*07b6*/ 	.byte	0xff
	.zero		1


	//   ....[107]....
        /*07b8*/ 	.word	0x00008420
        /*07bc*/ 	.word	0x00000000
        /*07c0*/ 	.word	0x00000080
        /*07c4*/ 	.short	0x010a
        /*07c6*/ 	.byte	0xff
	.zero		1


	//   ....[108]....
        /*07c8*/ 	.word	0x00008470
        /*07cc*/ 	.word	0x00000000
        /*07d0*/ 	.word	0x00000070
        /*07d4*/ 	.short	0x010a
        /*07d6*/ 	.byte	0xff
	.zero		1


	//   ....[109]....
        /*07d8*/ 	.word	0x000084e0
        /*07dc*/ 	.word	0x00000002
        /*07e0*/ 	.word	0x000000b0
        /*07e4*/ 	.short	0x010a
        /*07e6*/ 	.byte	0xff
	.zero		1


	//   ....[110]....
        /*07e8*/ 	.word	0x00008540
        /*07ec*/ 	.word	0x00000000
        /*07f0*/ 	.word	0x00000000
        /*07f4*/ 	.short	0x010a
        /*07f6*/ 	.byte	0xff
	.zero		1


	//   ....[111]....
        /*07f8*/ 	.word	0x000085a0
        /*07fc*/ 	.word	0x00000000
        /*0800*/ 	.word	0x00000000
        /*0804*/ 	.short	0x010a
        /*0806*/ 	.byte	0xff
	.zero		1


	//   ....[112]....
        /*0808*/ 	.word	0x00008600
        /*080c*/ 	.word	0x00000000
        /*0810*/ 	.word	0x00000000
        /*0814*/ 	.short	0x010a
        /*0816*/ 	.byte	0xff
	.zero		1


	//   ....[113]....
        /*0818*/ 	.word	0x00008660
        /*081c*/ 	.word	0x00000000
        /*0820*/ 	.word	0x00000000
        /*0824*/ 	.short	0x010a
        /*0826*/ 	.byte	0xff
	.zero		1


	//   ....[114]....
        /*0828*/ 	.word	0x000086c0
        /*082c*/ 	.word	0x00000000
        /*0830*/ 	.word	0x00000000
        /*0834*/ 	.short	0x010a
        /*0836*/ 	.byte	0xff
	.zero		1


	//   ....[115]....
        /*0838*/ 	.word	0x00008710
        /*083c*/ 	.word	0x00000000
        /*0840*/ 	.word	0x00000070
        /*0844*/ 	.short	0x010a
        /*0846*/ 	.byte	0xff
	.zero		1


	//   ....[116]....
        /*0848*/ 	.word	0x00008770
        /*084c*/ 	.word	0x00000000
        /*0850*/ 	.word	0x00000068
        /*0854*/ 	.short	0x010a
        /*0856*/ 	.byte	0xff
	.zero		1


	//   ....[117]....
        /*0858*/ 	.word	0x000087d0
        /*085c*/ 	.word	0x00000000
        /*0860*/ 	.word	0x00000040
        /*0864*/ 	.short	0x010a
        /*0866*/ 	.byte	0xff
	.zero		1


	//   ....[118]....
        /*0868*/ 	.word	0x00008830
        /*086c*/ 	.word	0x00000000
        /*0870*/ 	.word	0x00000048
        /*0874*/ 	.short	0x010a
        /*0876*/ 	.byte	0xff
	.zero		1


	//   ....[119]....
        /*0878*/ 	.word	0x00008890
        /*087c*/ 	.word	0x00000000
        /*0880*/ 	.word	0x00000050
        /*0884*/ 	.short	0x010a
        /*0886*/ 	.byte	0xff
	.zero		1


	//   ....[120]....
        /*0888*/ 	.word	0x000088f0
        /*088c*/ 	.word	0x00000000
        /*0890*/ 	.word	0x00000058
        /*0894*/ 	.short	0x010a
        /*0896*/ 	.byte	0xff
	.zero		1


	//   ....[121]....
        /*0898*/ 	.word	0x00008950
        /*089c*/ 	.word	0x00000000
        /*08a0*/ 	.word	0x00000040
        /*08a4*/ 	.short	0x010a
        /*08a6*/ 	.byte	0xff
	.zero		1


	//   ....[122]....
        /*08a8*/ 	.word	0x000089b0
        /*08ac*/ 	.word	0x00000000
        /*08b0*/ 	.word	0x00000048
        /*08b4*/ 	.short	0x010a
        /*08b6*/ 	.byte	0xff
	.zero		1


	//   ....[123]....
        /*08b8*/ 	.word	0x00008a10
        /*08bc*/ 	.word	0x00000000
        /*08c0*/ 	.word	0x00000050
        /*08c4*/ 	.short	0x010a
        /*08c6*/ 	.byte	0xff
	.zero		1


	//   ....[124]....
        /*08c8*/ 	.word	0x00008a60
        /*08cc*/ 	.word	0x00000000
        /*08d0*/ 	.word	0x00000070
        /*08d4*/ 	.short	0x010a
        /*08d6*/ 	.byte	0xff
	.zero		1


	//   ....[125]....
        /*08d8*/ 	.word	0x00008ac0
        /*08dc*/ 	.word	0x00000002
        /*08e0*/ 	.word	0x00000020
        /*08e4*/ 	.short	0x010a
        /*08e6*/ 	.byte	0xff
	.zero		1


	//   ....[126]....
        /*08e8*/ 	.word	0x00008b10
        /*08ec*/ 	.word	0x00000054
        /*08f0*/ 	.word	0x00000090
        /*08f4*/ 	.short	0x010a
        /*08f6*/ 	.byte	0xff
	.zero		1


	//   ....[127]....
        /*08f8*/ 	.word	0x00008b60
        /*08fc*/ 	.word	0x00000002
        /*0900*/ 	.word	0x00000020
        /*0904*/ 	.short	0x010a
        /*0906*/ 	.byte	0xff
	.zero		1


	//   ....[128]....
        /*0908*/ 	.word	0x00008bb0
        /*090c*/ 	.word	0x00000000
        /*0910*/ 	.word	0x00000020
        /*0914*/ 	.short	0x010a
        /*0916*/ 	.byte	0xff
	.zero		1


	//   ....[129]....
        /*0918*/ 	.word	0x00008c00
        /*091c*/ 	.word	0x00000000
        /*0920*/ 	.word	0x00000020
        /*0924*/ 	.short	0x010a
        /*0926*/ 	.byte	0xff
	.zero		1


	//----- nvinfo : EIATTR_NUM_MBARRIERS
	.align		4
.L_47:
        /*0928*/ 	.byte	0x03, 0x38
        /*092a*/ 	.short	0x001e


	//----- nvinfo : EIATTR_EXIT_INSTR_OFFSETS
	.align		4
        /*092c*/ 	.byte	0x04, 0x1c
        /*092e*/ 	.short	(.L_49 - .L_48)


	//   ....[0]....
.L_48:
        /*0930*/ 	.word	0x00002840


	//   ....[1]....
        /*0934*/ 	.word	0x00002d30


	//   ....[2]....
        /*0938*/ 	.word	0x00002d90


	//   ....[3]....
        /*093c*/ 	.word	0x000041d0


	//   ....[4]....
        /*0940*/ 	.word	0x00005200


	//   ....[5]....
        /*0944*/ 	.word	0x00005240


	//   ....[6]....
        /*0948*/ 	.word	0x00008020


	//   ....[7]....
        /*094c*/ 	.word	0x000080a0


	//   ....[8]....
        /*0950*/ 	.word	0x000080d0


	//   ....[9]....
        /*0954*/ 	.word	0x00008140


	//----- nvinfo : EIATTR_MAX_THREADS
	.align		4
.L_49:
        /*0958*/ 	.byte	0x04, 0x05
        /*095a*/ 	.short	(.L_51 - .L_50)
.L_50:
        /*095c*/ 	.word	0x00000100
        /*0960*/ 	.word	0x00000001
        /*0964*/ 	.word	0x00000001


	//----- nvinfo : EIATTR_CRS_STACK_SIZE
	.align		4
.L_51:
        /*0968*/ 	.byte	0x04, 0x1e
        /*096a*/ 	.short	(.L_53 - .L_52)
.L_52:
        /*096c*/ 	.word	0x00000000


	//----- nvinfo : EIATTR_CBANK_PARAM_SIZE
	.align		4
.L_53:
        /*0970*/ 	.byte	0x03, 0x19
        /*0972*/ 	.short	0x0800


	//----- nvinfo : EIATTR_PARAM_CBANK
	.align		4
        /*0974*/ 	.byte	0x04, 0x0a
        /*0976*/ 	.short	(.L_55 - .L_54)
	.align		4
.L_54:
        /*0978*/ 	.word	index@(.nv.constant0._ZN7cutlass13device_kernelINS_4gemm6kernel13GemmUniversalIN4cute5tupleIJiiiiEEENS1_10collective13CollectiveMmaINS1_35MainloopSm100TmaUmmaWarpSpecializedILi2ELi2ELi4ENS5_IJNS4_1CILi1EEESB_SB_EEEEENS5_IJNSA_ILi128EEENSA_ILi64EEESE_EEEfNS5_IJlSB_lEEEfSH_NS4_8TiledMMAINS4_8MMA_AtomIJNS4_17SM100_MMA_TF32_SSINS_10tfloat32_tESL_fLi128ELi64ELNS4_4UMMA5MajorE0ELSN_0ELNSM_7ScaleInE0ELSO_0EEEEEENS4_6LayoutISC_NS5_IJNSA_ILi0EEESS_SS_EEEEENS5_IJNS4_10UnderscoreESV_SV_EEEEENS4_13SM90_TMA_LOADENS4_14ComposedLayoutINS4_7SwizzleILi3ELi4ELi3EEENS4_18smem_ptr_flag_bitsILi32EEENSR_INS5_IJNSA_ILi8EEENSA_ILi32EEEEEENS5_IJS15_SB_EEEEEEEvNS4_8identityESY_S19_vS1A_EENS_8epilogue10collective18CollectiveEpilogueINS1C_23Sm100TmaWarpSpecializedILi4ELi2ELi16ELb1ELb0EEEJSG_NS5_IJNSR_ISE_SB_EENSR_INSA_ILi16EEESB_EEEEEfSH_fSH_NS1C_6fusion15FusionCallbacksIS1G_NS1L_17LinearCombinationIffffLNS_15FloatRoundStyleE2EEESG_S1K_JEEENS4_5SM1004TMEM4LOAD26SM100_TMEM_LOAD_32dp32b16xESY_NSZ_INS10_ILi2ELi4ELi3EEES13_NSR_INS5_IJS14_S1I_EEENS5_IJS1I_SB_EEEEEEENS4_39AutoVectorizingCopyWithAssumedAlignmentILi128EEENS4_14SM90_TMA_STOREES1Z_S21_S21_EEEvvEEEEvNT_6ParamsE)
        /*097c*/ 	.short	0x0380
        /*097e*/ 	.short	0x0800


	//----- nvinfo : EIATTR_SW_WAR
	.align		4
.L_55:
        /*0980*/ 	.byte	0x04, 0x36
        /*0982*/ 	.short	(.L_57 - .L_56)
.L_56:
        /*0984*/ 	.word	0x00000008
.L_57:


//--------------------- .nv.callgraph             --------------------------
	.section	.nv.callgraph,"",@"SHT_CUDA_CALLGRAPH"
	.align	4
	.sectionentsize	8
	.align		4
        /*0000*/ 	.word	0x00000000
	.align		4
        /*0004*/ 	.word	0xffffffff
	.align		4
        /*0008*/ 	.word	index@(_ZN7cutlass13device_kernelINS_4gemm6kernel13GemmUniversalIN4cute5tupleIJiiiiEEENS1_10collective13CollectiveMmaINS1_35MainloopSm100TmaUmmaWarpSpecializedILi2ELi2ELi4ENS5_IJNS4_1CILi1EEESB_SB_EEEEENS5_IJNSA_ILi128EEENSA_ILi64EEESE_EEEfNS5_IJlSB_lEEEfSH_NS4_8TiledMMAINS4_8MMA_AtomIJNS4_17SM100_MMA_TF32_SSINS_10tfloat32_tESL_fLi128ELi64ELNS4_4UMMA5MajorE0ELSN_0ELNSM_7ScaleInE0ELSO_0EEEEEENS4_6LayoutISC_NS5_IJNSA_ILi0EEESS_SS_EEEEENS5_IJNS4_10UnderscoreESV_SV_EEEEENS4_13SM90_TMA_LOADENS4_14ComposedLayoutINS4_7SwizzleILi3ELi4ELi3EEENS4_18smem_ptr_flag_bitsILi32EEENSR_INS5_IJNSA_ILi8EEENSA_ILi32EEEEEENS5_IJS15_SB_EEEEEEEvNS4_8identityESY_S19_vS1A_EENS_8epilogue10collective18CollectiveEpilogueINS1C_23Sm100TmaWarpSpecializedILi4ELi2ELi16ELb1ELb0EEEJSG_NS5_IJNSR_ISE_SB_EENSR_INSA_ILi16EEESB_EEEEEfSH_fSH_NS1C_6fusion15FusionCallbacksIS1G_NS1L_17LinearCombinationIffffLNS_15FloatRoundStyleE2EEESG_S1K_JEEENS4_5SM1004TMEM4LOAD26SM100_TMEM_LOAD_32dp32b16xESY_NSZ_INS10_ILi2ELi4ELi3EEES13_NSR_INS5_IJS14_S1I_EEENS5_IJS1I_SB_EEEEEEENS4_39AutoVectorizingCopyWithAssumedAlignmentILi128EEENS4_14SM90_TMA_STOREES1Z_S21_S21_EEEvvEEEEvNT_6ParamsE)
	.align		4
        /*000c*/ 	.word	index@(__assertfail)
	.align		4
        /*0010*/ 	.word	0x00000000
	.align		4
        /*0014*/ 	.word	0xfffffffe
	.align		4
        /*0018*/ 	.word	0x00000000
	.align		4
        /*001c*/ 	.word	0xfffffffd
	.align		4
        /*0020*/ 	.word	0x00000000
	.align		4
        /*0024*/ 	.word	0xfffffffc


//--------------------- .nv.constant4             --------------------------
	.section	.nv.constant4,"a",@progbits
	.align	8
	.align		8
.nv.constant4:
        /*0000*/ 	.dword	__assertfail
	.align		8
        /*0008*/ 	.dword	__unnamed_1
	.align		8
        /*0010*/ 	.dword	__unnamed_2
	.align		8
        /*0018*/ 	.dword	_ZN40_INTERNAL_99057c5a_4_k_cu_53f6e8b9_359934cuda3std3__45__cpo5beginE
	.align		8
        /*0020*/ 	.dword	_ZN40_INTERNAL_99057c5a_4_k_cu_53f6e8b9_359934cuda3std3__45__cpo3endE
	.align		8
        /*0028*/ 	.dword	_ZN40_INTERNAL_99057c5a_4_k_cu_53f6e8b9_359934cuda3std3__45__cpo6cbeginE
	.align		8
        /*0030*/ 	.dword	_ZN40_INTERNAL_99057c5a_4_k_cu_53f6e8b9_359934cuda3std3__45__cpo4cendE
	.align		8
        /*0038*/ 	.dword	_ZN40_INTERNAL_99057c5a_4_k_cu_53f6e8b9_359934cuda3std3__442_GLOBAL__N__99057c5a_4_k_cu_53f6e8b9_359936ignoreE
	.align		8
        /*0040*/ 	.dword	_ZN40_INTERNAL_99057c5a_4_k_cu_53f6e8b9_359934cuda3std3__419piecewise_constructE
	.align		8
        /*0048*/ 	.dword	_ZN40_INTERNAL_99057c5a_4_k_cu_53f6e8b9_359934cuda3std3__48in_placeE
	.align		8
        /*0050*/ 	.dword	_ZN40_INTERNAL_99057c5a_4_k_cu_53f6e8b9_359934cuda3std6ranges3__45__cpo4swapE
	.align		8
        /*0058*/ 	.dword	_ZN40_INTERNAL_99057c5a_4_k_cu_53f6e8b9_359934cuda3std6ranges3__45__cpo9iter_moveE
	.align		8
        /*0060*/ 	.dword	_ZN40_INTERNAL_99057c5a_4_k_cu_53f6e8b9_359934cute7productE
	.align		8
        /*0068*/ 	.dword	_ZN40_INTERNAL_99057c5a_4_k_cu_53f6e8b9_359934cute1_E
	.align		8
        /*0070*/ 	.dword	$str$25
	.align		8
        /*0078*/ 	.dword	$str$26
	.align		8
        /*0080*/ 	.dword	$str$27
	.align		8
        /*0088*/ 	.dword	$str$28


//--------------------- .text._ZN7cutlass13device_kernelINS_4gemm6kernel13GemmUniversalIN4cute5tupleIJiiiiEEENS1_10collective13CollectiveMmaINS1_35MainloopSm100TmaUmmaWarpSpecializedILi2ELi2ELi4ENS5_IJNS4_1CILi1EEESB_SB_EEEEENS5_IJNSA_ILi128EEENSA_ILi64EEESE_EEEfNS5_IJlSB_lEEEfSH_NS4_8TiledMMAINS4_8MMA_AtomIJNS4_17SM100_MMA_TF32_SSINS_10tfloat32_tESL_fLi128ELi64ELNS4_4UMMA5MajorE0ELSN_0ELNSM_7ScaleInE0ELSO_0EEEEEENS4_6LayoutISC_NS5_IJNSA_ILi0EEESS_SS_EEEEENS5_IJNS4_10UnderscoreESV_SV_EEEEENS4_13SM90_TMA_LOADENS4_14ComposedLayoutINS4_7SwizzleILi3ELi4ELi3EEENS4_18smem_ptr_flag_bitsILi32EEENSR_INS5_IJNSA_ILi8EEENSA_ILi32EEEEEENS5_IJS15_SB_EEEEEEEvNS4_8identityESY_S19_vS1A_EENS_8epilogue10collective18CollectiveEpilogueINS1C_23Sm100TmaWarpSpecializedILi4ELi2ELi16ELb1ELb0EEEJSG_NS5_IJNSR_ISE_SB_EENSR_INSA_ILi16EEESB_EEEEEfSH_fSH_NS1C_6fusion15FusionCallbacksIS1G_NS1L_17LinearCombinationIffffLNS_15FloatRoundStyleE2EEESG_S1K_JEEENS4_5SM1004TMEM4LOAD26SM100_TMEM_LOAD_32dp32b16xESY_NSZ_INS10_ILi2ELi4ELi3EEES13_NSR_INS5_IJS14_S1I_EEENS5_IJS1I_SB_EEEEEEENS4_39AutoVectorizingCopyWithAssumedAlignmentILi128EEENS4_14SM90_TMA_STOREES1Z_S21_S21_EEEvvEEEEvNT_6ParamsE --------------------------
	.section	.text._ZN7cutlass13device_kernelINS_4gemm6kernel13GemmUniversalIN4cute5tupleIJiiiiEEENS1_10collective13CollectiveMmaINS1_35MainloopSm100TmaUmmaWarpSpecializedILi2ELi2ELi4ENS5_IJNS4_1CILi1EEESB_SB_EEEEENS5_IJNSA_ILi128EEENSA_ILi64EEESE_EEEfNS5_IJlSB_lEEEfSH_NS4_8TiledMMAINS4_8MMA_AtomIJNS4_17SM100_MMA_TF32_SSINS_10tfloat32_tESL_fLi128ELi64ELNS4_4UMMA5MajorE0ELSN_0ELNSM_7ScaleInE0ELSO_0EEEEEENS4_6LayoutISC_NS5_IJNSA_ILi0EEESS_SS_EEEEENS5_IJNS4_10UnderscoreESV_SV_EEEEENS4_13SM90_TMA_LOADENS4_14ComposedLayoutINS4_7SwizzleILi3ELi4ELi3EEENS4_18smem_ptr_flag_bitsILi32EEENSR_INS5_IJNSA_ILi8EEENSA_ILi32EEEEEENS5_IJS15_SB_EEEEEEEvNS4_8identityESY_S19_vS1A_EENS_8epilogue10collective18CollectiveEpilogueINS1C_23Sm100TmaWarpSpecializedILi4ELi2ELi16ELb1ELb0EEEJSG_NS5_IJNSR_ISE_SB_EENSR_INSA_ILi16EEESB_EEEEEfSH_fSH_NS1C_6fusion15FusionCallbacksIS1G_NS1L_17LinearCombinationIffffLNS_15FloatRoundStyleE2EEESG_S1K_JEEENS4_5SM1004TMEM4LOAD26SM100_TMEM_LOAD_32dp32b16xESY_NSZ_INS10_ILi2ELi4ELi3EEES13_NSR_INS5_IJS14_S1I_EEENS5_IJS1I_SB_EEEEEEENS4_39AutoVectorizingCopyWithAssumedAlignmentILi128EEENS4_14SM90_TMA_STOREES1Z_S21_S21_EEEvvEEEEvNT_6ParamsE,"ax",@progbits
	.align	128
.text._ZN7cutlass13device_kernelINS_4gemm6kernel13GemmUniversalIN4cute5tupleIJiiiiEEENS1_10collective13CollectiveMmaINS1_35MainloopSm100TmaUmmaWarpSpecializedILi2ELi2ELi4ENS5_IJNS4_1CILi1EEESB_SB_EEEEENS5_IJNSA_ILi128EEENSA_ILi64EEESE_EEEfNS5_IJlSB_lEEEfSH_NS4_8TiledMMAINS4_8MMA_AtomIJNS4_17SM100_MMA_TF32_SSINS_10tfloat32_tESL_fLi128ELi64ELNS4_4UMMA5MajorE0ELSN_0ELNSM_7ScaleInE0ELSO_0EEEEEENS4_6LayoutISC_NS5_IJNSA_ILi0EEESS_SS_EEEEENS5_IJNS4_10UnderscoreESV_SV_EEEEENS4_13SM90_TMA_LOADENS4_14ComposedLayoutINS4_7SwizzleILi3ELi4ELi3EEENS4_18smem_ptr_flag_bitsILi32EEENSR_INS5_IJNSA_ILi8EEENSA_ILi32EEEEEENS5_IJS15_SB_EEEEEEEvNS4_8identityESY_S19_vS1A_EENS_8epilogue10collective18CollectiveEpilogueINS1C_23Sm100TmaWarpSpecializedILi4ELi2ELi16ELb1ELb0EEEJSG_NS5_IJNSR_ISE_SB_EENSR_INSA_ILi16EEESB_EEEEEfSH_fSH_NS1C_6fusion15FusionCallbacksIS1G_NS1L_17LinearCombinationIffffLNS_15FloatRoundStyleE2EEESG_S1K_JEEENS4_5SM1004TMEM4LOAD26SM100_TMEM_LOAD_32dp32b16xESY_NSZ_INS10_ILi2ELi4ELi3EEES13_NSR_INS5_IJS14_S1I_EEENS5_IJS1I_SB_EEEEEEENS4_39AutoVectorizingCopyWithAssumedAlignmentILi128EEENS4_14SM90_TMA_STOREES1Z_S21_S21_EEEvvEEEEvNT_6ParamsE:
        .type           _ZN7cutlass13device_kernelINS_4gemm6kernel13GemmUniversalIN4cute5tupleIJiiiiEEENS1_10collective13CollectiveMmaINS1_35MainloopSm100TmaUmmaWarpSpecializedILi2ELi2ELi4ENS5_IJNS4_1CILi1EEESB_SB_EEEEENS5_IJNSA_ILi128EEENSA_ILi64EEESE_EEEfNS5_IJlSB_lEEEfSH_NS4_8TiledMMAINS4_8MMA_AtomIJNS4_17SM100_MMA_TF32_SSINS_10tfloat32_tESL_fLi128ELi64ELNS4_4UMMA5MajorE0ELSN_0ELNSM_7ScaleInE0ELSO_0EEEEEENS4_6LayoutISC_NS5_IJNSA_ILi0EEESS_SS_EEEEENS5_IJNS4_10UnderscoreESV_SV_EEEEENS4_13SM90_TMA_LOADENS4_14ComposedLayoutINS4_7SwizzleILi3ELi4ELi3EEENS4_18smem_ptr_flag_bitsILi32EEENSR_INS5_IJNSA_ILi8EEENSA_ILi32EEEEEENS5_IJS15_SB_EEEEEEEvNS4_8identityESY_S19_vS1A_EENS_8epilogue10collective18CollectiveEpilogueINS1C_23Sm100TmaWarpSpecializedILi4ELi2ELi16ELb1ELb0EEEJSG_NS5_IJNSR_ISE_SB_EENSR_INSA_ILi16EEESB_EEEEEfSH_fSH_NS1C_6fusion15FusionCallbacksIS1G_NS1L_17LinearCombinationIffffLNS_15FloatRoundStyleE2EEESG_S1K_JEEENS4_5SM1004TMEM4LOAD26SM100_TMEM_LOAD_32dp32b16xESY_NSZ_INS10_ILi2ELi4ELi3EEES13_NSR_INS5_IJS14_S1I_EEENS5_IJS1I_SB_EEEEEEENS4_39AutoVectorizingCopyWithAssumedAlignmentILi128EEENS4_14SM90_TMA_STOREES1Z_S21_S21_EEEvvEEEEvNT_6ParamsE,@function
        .size           _ZN7cutlass13device_kernelINS_4gemm6kernel13GemmUniversalIN4cute5tupleIJiiiiEEENS1_10collective13CollectiveMmaINS1_35MainloopSm100TmaUmmaWarpSpecializedILi2ELi2ELi4ENS5_IJNS4_1CILi1EEESB_SB_EEEEENS5_IJNSA_ILi128EEENSA_ILi64EEESE_EEEfNS5_IJlSB_lEEEfSH_NS4_8TiledMMAINS4_8MMA_AtomIJNS4_17SM100_MMA_TF32_SSINS_10tfloat32_tESL_fLi128ELi64ELNS4_4UMMA5MajorE0ELSN_0ELNSM_7ScaleInE0ELSO_0EEEEEENS4_6LayoutISC_NS5_IJNSA_ILi0EEESS_SS_EEEEENS5_IJNS4_10UnderscoreESV_SV_EEEEENS4_13SM90_TMA_LOADENS4_14ComposedLayoutINS4_7SwizzleILi3ELi4ELi3EEENS4_18smem_ptr_flag_bitsILi32EEENSR_INS5_IJNSA_ILi8EEENSA_ILi32EEEEEENS5_IJS15_SB_EEEEEEEvNS4_8identityESY_S19_vS1A_EENS_8epilogue10collective18CollectiveEpilogueINS1C_23Sm100TmaWarpSpecializedILi4ELi2ELi16ELb1ELb0EEEJSG_NS5_IJNSR_ISE_SB_EENSR_INSA_ILi16EEESB_EEEEEfSH_fSH_NS1C_6fusion15FusionCallbacksIS1G_NS1L_17LinearCombinationIffffLNS_15FloatRoundStyleE2EEESG_S1K_JEEENS4_5SM1004TMEM4LOAD26SM100_TMEM_LOAD_32dp32b16xESY_NSZ_INS10_ILi2ELi4ELi3EEES13_NSR_INS5_IJS14_S1I_EEENS5_IJS1I_SB_EEEEEEENS4_39AutoVectorizingCopyWithAssumedAlignmentILi128EEENS4_14SM90_TMA_STOREES1Z_S21_S21_EEEvvEEEEvNT_6ParamsE,(.L_x_174 - _ZN7cutlass13device_kernelINS_4gemm6kernel13GemmUniversalIN4cute5tupleIJiiiiEEENS1_10collective13CollectiveMmaINS1_35MainloopSm100TmaUmmaWarpSpecializedILi2ELi2ELi4ENS5_IJNS4_1CILi1EEESB_SB_EEEEENS5_IJNSA_ILi128EEENSA_ILi64EEESE_EEEfNS5_IJlSB_lEEEfSH_NS4_8TiledMMAINS4_8MMA_AtomIJNS4_17SM100_MMA_TF32_SSINS_10tfloat32_tESL_fLi128ELi64ELNS4_4UMMA5MajorE0ELSN_0ELNSM_7ScaleInE0ELSO_0EEEEEENS4_6LayoutISC_NS5_IJNSA_ILi0EEESS_SS_EEEEENS5_IJNS4_10UnderscoreESV_SV_EEEEENS4_13SM90_TMA_LOADENS4_14ComposedLayoutINS4_7SwizzleILi3ELi4ELi3EEENS4_18smem_ptr_flag_bitsILi32EEENSR_INS5_IJNSA_ILi8EEENSA_ILi32EEEEEENS5_IJS15_SB_EEEEEEEvNS4_8identityESY_S19_vS1A_EENS_8epilogue10collective18CollectiveEpilogueINS1C_23Sm100TmaWarpSpecializedILi4ELi2ELi16ELb1ELb0EEEJSG_NS5_IJNSR_ISE_SB_EENSR_INSA_ILi16EEESB_EEEEEfSH_fSH_NS1C_6fusion15FusionCallbacksIS1G_NS1L_17LinearCombinationIffffLNS_15FloatRoundStyleE2EEESG_S1K_JEEENS4_5SM1004TMEM4LOAD26SM100_TMEM_LOAD_32dp32b16xESY_NSZ_INS10_ILi2ELi4ELi3EEES13_NSR_INS5_IJS14_S1I_EEENS5_IJS1I_SB_EEEEEEENS4_39AutoVectorizingCopyWithAssumedAlignmentILi128EEENS4_14SM90_TMA_STOREES1Z_S21_S21_EEEvvEEEEvNT_6ParamsE)
        .other          _ZN7cutlass13device_kernelINS_4gemm6kernel13GemmUniversalIN4cute5tupleIJiiiiEEENS1_10collective13CollectiveMmaINS1_35MainloopSm100TmaUmmaWarpSpecializedILi2ELi2ELi4ENS5_IJNS4_1CILi1EEESB_SB_EEEEENS5_IJNSA_ILi128EEENSA_ILi64EEESE_EEEfNS5_IJlSB_lEEEfSH_NS4_8TiledMMAINS4_8MMA_AtomIJNS4_17SM100_MMA_TF32_SSINS_10tfloat32_tESL_fLi128ELi64ELNS4_4UMMA5MajorE0ELSN_0ELNSM_7ScaleInE0ELSO_0EEEEEENS4_6LayoutISC_NS5_IJNSA_ILi0EEESS_SS_EEEEENS5_IJNS4_10UnderscoreESV_SV_EEEEENS4_13SM90_TMA_LOADENS4_14ComposedLayoutINS4_7SwizzleILi3ELi4ELi3EEENS4_18smem_ptr_flag_bitsILi32EEENSR_INS5_IJNSA_ILi8EEENSA_ILi32EEEEEENS5_IJS15_SB_EEEEEEEvNS4_8identityESY_S19_vS1A_EENS_8epilogue10collective18CollectiveEpilogueINS1C_23Sm100TmaWarpSpecializedILi4ELi2ELi16ELb1ELb0EEEJSG_NS5_IJNSR_ISE_SB_EENSR_INSA_ILi16EEESB_EEEEEfSH_fSH_NS1C_6fusion15FusionCallbacksIS1G_NS1L_17LinearCombinationIffffLNS_15FloatRoundStyleE2EEESG_S1K_JEEENS4_5SM1004TMEM4LOAD26SM100_TMEM_LOAD_32dp32b16xESY_NSZ_INS10_ILi2ELi4ELi3EEES13_NSR_INS5_IJS14_S1I_EEENS5_IJS1I_SB_EEEEEEENS4_39AutoVectorizingCopyWithAssumedAlignmentILi128EEENS4_14SM90_TMA_STOREES1Z_S21_S21_EEEvvEEEEvNT_6ParamsE,@"STO_CUDA_ENTRY STV_DEFAULT"
_ZN7cutlass13device_kernelINS_4gemm6kernel13GemmUniversalIN4cute5tupleIJiiiiEEENS1_10collective13CollectiveMmaINS1_35MainloopSm100TmaUmmaWarpSpecializedILi2ELi2ELi4ENS5_IJNS4_1CILi1EEESB_SB_EEEEENS5_IJNSA_ILi128EEENSA_ILi64EEESE_EEEfNS5_IJlSB_lEEEfSH_NS4_8TiledMMAINS4_8MMA_AtomIJNS4_17SM100_MMA_TF32_SSINS_10tfloat32_tESL_fLi128ELi64ELNS4_4UMMA5MajorE0ELSN_0ELNSM_7ScaleInE0ELSO_0EEEEEENS4_6LayoutISC_NS5_IJNSA_ILi0EEESS_SS_EEEEENS5_IJNS4_10UnderscoreESV_SV_EEEEENS4_13SM90_TMA_LOADENS4_14ComposedLayoutINS4_7SwizzleILi3ELi4ELi3EEENS4_18smem_ptr_flag_bitsILi32EEENSR_INS5_IJNSA_ILi8EEENSA_ILi32EEEEEENS5_IJS15_SB_EEEEEEEvNS4_8identityESY_S19_vS1A_EENS_8epilogue10collective18CollectiveEpilogueINS1C_23Sm100TmaWarpSpecializedILi4ELi2ELi16ELb1ELb0EEEJSG_NS5_IJNSR_ISE_SB_EENSR_INSA_ILi16EEESB_EEEEEfSH_fSH_NS1C_6fusion15FusionCallbacksIS1G_NS1L_17LinearCombinationIffffLNS_15FloatRoundStyleE2EEESG_S1K_JEEENS4_5SM1004TMEM4LOAD26SM100_TMEM_LOAD_32dp32b16xESY_NSZ_INS10_ILi2ELi4ELi3EEES13_NSR_INS5_IJS14_S1I_EEENS5_IJS1I_SB_EEEEEEENS4_39AutoVectorizingCopyWithAssumedAlignmentILi128EEENS4_14SM90_TMA_STOREES1Z_S21_S21_EEEvvEEEEvNT_6ParamsE:
[----:B------:R-:W1:Y:S01]  /*0000*/  LDC R1, c[0x0][0x37c] ;  /* 0x0000df00ff017b82 */ /* 0x000e620000000800 */
[----:B------:R-:W2:Y:S01]  /*0010*/  S2R R77, SR_TID.X ;  /* 0x00000000004d7919 */ /* 0x000ea20000002100 */
[----:B------:R-:W3:Y:S01]  /*0020*/  LDCU.64 UR8, c[0x0][0x890] ;  /* 0x00011200ff0877ac */ /* 0x000ee20008000a00 */
[----:B------:R-:W-:Y:S02]  /*0030*/  PRMT R64, RZ, 0x7610, R64 ;  /* 0x00007610ff407816 */ /* 0x000fe40000000040 */
[----:B------:R-:W-:Y:S01]  /*0040*/  ELECT P5, URZ, PT ;  /* 0x0000000000ff782f */ /* 0x000fe200038a0000 */
[----:B------:R-:W4:Y:S01]  /*0050*/  LDCU.64 UR52, c[0x0][0x358] ;  /* 0x00006b00ff3477ac */ /* 0x000f220008000a00 */
[----:B---3--:R-:W-:-:S04]  /*0060*/  UISETP.NE.U32.AND UP0, UPT, UR8, URZ, UPT ;  /* 0x000000ff0800728c */ /* 0x008fc8000bf05070 */
[----:B------:R-:W-:Y:S01]  /*0070*/  UISETP.NE.AND.EX UP0, UPT, UR9, URZ, UPT, UP0 ;  /* 0x000000ff0900728c */ /* 0x000fe2000bf05300 */
[----:B--2---:R-:W-:-:S05]  /*0080*/  SHF.R.U32.HI R68, RZ, 0x5, R77 ;  /* 0x00000005ff447819 */ /* 0x004fca000001164d */
[----:B------:R-:W2:Y:S02]  /*0090*/  SHFL.IDX PT, R0, R68, RZ, 0x1f ;  /* 0x00001fff44007589 */ /* 0x000ea400000e0000 */
[----:B--2---:R-:W-:Y:S01]  /*00a0*/  R2UR UR10, R0 ;  /* 0x00000000000a72ca */ /* 0x004fe200000e0000 */
[----:B-1--4-:R-:W-:-:S14]  /*00b0*/  BRA.U UP0, `(.L_x_0) ;  /* 0x00000001002c7547 */ /* 0x012fdc000b800000 */
[----:B------:R-:W1:Y:S02]  /*00c0*/  LDCU.64 UR4, c[0x0][0x888] ;  /* 0x00011100ff0477ac */ /* 0x000e640008000a00 */
[----:B-1----:R-:W-:-:S04]  /*00d0*/  UISETP.NE.U32.AND UP0, UPT, UR4, URZ, UPT ;  /* 0x000000ff0400728c */ /* 0x002fc8000bf05070 */
[----:B------:R-:W-:-:S09]  /*00e0*/  UISETP.NE.AND.EX UP0, UPT, UR5, URZ, UPT, UP0 ;  /* 0x000000ff0500728c */ /* 0x000fd2000bf05300 */
[----:B------:R-:W-:Y:S05]  /*00f0*/  BRA.U !UP0, `(.L_x_1) ;  /* 0x0000000108107547 */ /* 0x000fea000b800000 */
[----:B------:R-:W1:Y:S02]  /*0100*/  LDC.64 R2, c[0x0][0x888] ;  /* 0x00022200ff027b82 */ /* 0x000e640000000a00 */
[----:B-1----:R1:W5:Y:S01]  /*0110*/  LDG.E R35, desc[UR52][R2.64] ;  /* 0x0000003402237981 */ /* 0x002362000c1e1900 */
[----:B------:R-:W-:Y:S01]  /*0120*/  HFMA2 R64, -RZ, RZ, 0, 5.9604644775390625e-08 ;  /* 0x00000001ff407431 */ /* 0x000fe200000001ff */
[----:B------:R-:W-:Y:S05]  /*0130*/  BRA `(.L_x_0) ;  /* 0x00000000000c7947 */ /* 0x000fea0003800000 */
.L_x_1:
[----:B------:R-:W1:Y:S01]  /*0140*/  LDCU UR4, c[0x0][0x880] ;  /* 0x00011000ff0477ac */ /* 0x000e620008000800 */
[----:B------:R-:W-:Y:S01]  /*0150*/  HFMA2 R64, -RZ, RZ, 0, 5.9604644775390625e-08 ;  /* 0x00000001ff407431 */ /* 0x000fe200000001ff */
[----:B-1----:R-:W-:-:S07]  /*0160*/  MOV R35, UR4 ;  /* 0x0000000400237c02 */ /* 0x002fce0008000f00 */
.L_x_0:
[----:B------:R-:W2:Y:S02]  /*0170*/  LDCU.64 UR4, c[0x0][0x8b0] ;  /* 0x00011600ff0477ac */ /* 0x000ea40008000a00 */
[----:B--2---:R-:W-:-:S04]  /*0180*/  UISETP.NE.U32.AND UP0, UPT, UR4, URZ, UPT ;  /* 0x000000ff0400728c */ /* 0x004fc8000bf05070 */
[----:B------:R-:W-:-:S09]  /*0190*/  UISETP.NE.AND.EX UP0, UPT, UR5, URZ, UPT, UP0 ;  /* 0x000000ff0500728c */ /* 0x000fd2000bf05300 */
[----:B------:R-:W-:Y:S05]  /*01a0*/  BRA.U UP0, `(.L_x_2) ;  /* 0x0000000100247547 */ /* 0x000fea000b800000 */
[----:B------:R-:W2:Y:S02]  /*01b0*/  LDCU.64 UR4, c[0x0][0x8a8] ;  /* 0x00011500ff0477ac */ /* 0x000ea40008000a00 */
[----:B--2---:R-:W-:-:S04]  /*01c0*/  UISETP.NE.U32.AND UP0, UPT, UR4, URZ, UPT ;  /* 0x000000ff0400728c */ /* 0x004fc8000bf05070 */
[----:B------:R-:W-:-:S09]  /*01d0*/  UISETP.NE.AND.EX UP0, UPT, UR5, URZ, UPT, UP0 ;  /* 0x000000ff0500728c */ /* 0x000fd2000bf05300 */
[----:B------:R-:W-:Y:S05]  /*01e0*/  BRA.U !UP0, `(.L_x_3) ;  /* 0x00000001080c7547 */ /* 0x000fea000b800000 */
[----:B-1----:R-:W1:Y:S02]  /*01f0*/  LDC.64 R2, c[0x0][0x8a8] ;  /* 0x00022a00ff027b82 */ /* 0x002e640000000a00 */
[----:B-1----:R2:W5:Y:S01]  /*0200*/  LDG.E R33, desc[UR52][R2.64] ;  /* 0x0000003402217981 */ /* 0x002562000c1e1900 */
[----:B------:R-:W-:Y:S05]  /*0210*/  BRA `(.L_x_2) ;  /* 0x0000000000087947 */ /* 0x000fea0003800000 */
.L_x_3:
[----:B------:R-:W2:Y:S02]  /*0220*/  LDCU UR4, c[0x0][0x8a0] ;  /* 0x00011400ff0477ac */ /* 0x000ea40008000800 */
[----:B--2---:R-:W-:Y:S02]  /*0230*/  MOV R33, UR4 ;  /* 0x0000000400217c02 */ /* 0x004fe40008000f00 */
.L_x_2:
[----:B------:R-:W-:Y:S01]  /*0240*/  IMAD.U32 R0, RZ, RZ, UR10 ;  /* 0x0000000aff007e24 */ /* 0x000fe2000f8e00ff */
[----:B------:R-:W-:Y:S04]  /*0250*/  BSSY.RECONVERGENT B0, `(.L_x_4) ;  /* 0x000000c000007945 */ /* 0x000fe80003800200 */
[C---:B------:R-:W-:Y:S02]  /*0260*/  ISETP.NE.OR P1, PT, R0.reuse, 0x1, !P5 ;  /* 0x000000010000780c */ /* 0x040fe40006f25670 */
[----:B------:R-:W-:-:S11]  /*0270*/  ISETP.NE.OR P0, PT, R0, 0x3, !P5 ;  /* 0x000000030000780c */ /* 0x000fd60006f05670 */
[----:B------:R-:W-:Y:S05]  /*0280*/  @P1 BRA `(.L_x_5) ;  /* 0x0000000000201947 */ /* 0x000fea0003800000 */
[----:B------:R-:W3:Y:S02]  /*0290*/  LDCU.64 UR4, c[0x0][0x348] ;  /* 0x00006900ff0477ac */ /* 0x000ee40008000a00 */
[----:B---3--:R-:W-:Y:S02]  /*02a0*/  UIADD3 UR6, UP1, UPT, UR4, 0x80, URZ ;  /* 0x0000008004067890 */ /* 0x008fe4000ff3e0ff */
[----:B------:R-:W-:Y:S02]  /*02b0*/  UIADD3 UR4, UP0, UPT, UR4, 0x180, URZ ;  /* 0x0000018004047890 */ /* 0x000fe4000ff1e0ff */
[----:B------:R-:W-:Y:S02]  /*02c0*/  UIADD3.X UR7, UPT, UPT, URZ, UR5, URZ, UP1, !UPT ;  /* 0x00000005ff077290 */ /* 0x000fe40008ffe4ff */
[----:B------:R-:W-:-:S07]  /*02d0*/  UIADD3.X UR5, UPT, UPT, URZ, UR5, URZ, UP0, !UPT ;  /* 0x00000005ff057290 */ /* 0x000fce00087fe4ff */
[----:B------:R3:W-:Y:S02]  /*02e0*/  UTMACCTL.PF [UR6] ;  /* 0x00000000060079b9 */ /* 0x0007e40008040000 */
[----:B------:R3:W-:Y:S02]  /*02f0*/  UTMACCTL.PF [UR4] ;  /* 0x00000000040079b9 */ /* 0x0007e40008040000 */
[----:B---3--:R-:W-:Y:S01]  /*0300*/  NOP ;  /* 0x0000000000007918 */ /* 0x008fe20000000000 */
.L_x_5:
[----:B------:R-:W-:Y:S05]  /*0310*/  BSYNC.RECONVERGENT B0 ;  /* 0x0000000000007941 */ /* 0x000fea0003800200 */
.L_x_4:
[----:B------:R-:W-:Y:S04]  /*0320*/  BSSY.RECONVERGENT B0, `(.L_x_6) ;  /* 0x000000a000007945 */ /* 0x000fe80003800200 */
        /* <DEDUP_REMOVED lines=9> */
.L_x_7:
[----:B------:R-:W-:Y:S05]  /*03c0*/  BSYNC.RECONVERGENT B0 ;  /* 0x0000000000007941 */ /* 0x000fea0003800200 */
.L_x_6:
[----:B------:R-:W3:Y:S01]  /*03d0*/  LDCU.64 UR4, c[0x0][0x888] ;  /* 0x00011100ff0477ac */ /* 0x000ee20008000a00 */
[----:B------:R-:W-:Y:S02]  /*03e0*/  UISETP.EQ.U32.AND UP1, UPT, UR8, URZ, UPT ;  /* 0x000000ff0800728c */ /* 0x000fe4000bf22070 */
[----:B------:R-:W-:Y:S02]  /*03f0*/  UPLOP3.LUT UP2, UPT, UPT, UPT, UPT, 0x80, 0x8 ;  /* 0x000000000008789c */ /* 0x000fe40003f4f070 */
[----:B---3--:R-:W-:-:S04]  /*0400*/  UISETP.NE.U32.AND UP0, UPT, UR4, URZ, UPT ;  /* 0x000000ff0400728c */ /* 0x008fc8000bf05070 */
[----:B------:R-:W-:-:S04]  /*0410*/  UISETP.NE.AND.EX UP0, UPT, UR5, URZ, UPT, UP0 ;  /* 0x000000ff0500728c */ /* 0x000fc8000bf05300 */
[----:B------:R-:W-:-:S04]  /*0420*/  UISETP.EQ.OR.EX UP3, UPT, UR9, URZ, !UP0, UP1 ;  /* 0x000000ff0900728c */ /* 0x000fc8000c762710 */
[----:B------:R-:W-:-:S05]  /*0430*/  UP2UR UR44, UPR, URZ, 0x8 ;  /* 0x00000008ff2c7883 */ /* 0x000fca0008000000 */
[----:B------:R-:W-:Y:S07]  /*0440*/  BRA.U !UP3, `(.L_x_8) ;  /* 0x000000010b207547 */ /* 0x000fee000b800000 */
[----:B------:R-:W-:Y:S01]  /*0450*/  UISETP.NE.U32.AND UP2, UPT, UR8, URZ, UPT ;  /* 0x000000ff0800728c */ /* 0x000fe2000bf45070 */
[----:B-----5:R-:W-:Y:S01]  /*0460*/  FSETP.NEU.AND P0, PT, R35, RZ, PT ;  /* 0x000000ff2300720b */ /* 0x020fe20003f0d000 */
[----:B------:R-:W-:Y:S02]  /*0470*/  USEL UR4, URZ, 0xffffffff, UP0 ;  /* 0xffffffffff047887 */ /* 0x000fe40008000000 */
[----:B------:R-:W-:-:S10]  /*0480*/  UISETP.NE.AND.EX UP2, UPT, UR9, URZ, UPT, UP2 ;  /* 0x000000ff0900728c */ /* 0x000fd4000bf45320 */
[----:B------:R-:W-:Y:S01]  /*0490*/  VOTEU.ANY UP1, P0 ;  /* 0x0000000000ff7886 */ /* 0x000fe20000020100 */
[----:B------:R-:W-:-:S04]  /*04a0*/  @!UP2 USEL UR4, URZ, 0xffffffff, UP1 ;  /* 0xffffffffff04a887 */ /* 0x000fc80008800000 */
[----:B------:R-:W-:-:S04]  /*04b0*/  ULOP3.LUT UR4, UR4, 0x1, URZ, 0xc0, !UPT ;  /* 0x0000000104047892 */ /* 0x000fc8000f8ec0ff */
[----:B------:R-:W-:-:S11]  /*04c0*/  UISETP.NE.U32.AND UP2, UPT, UR4, 0x1, UPT ;  /* 0x000000010400788c */ /* 0x000fd6000bf45070 */
.L_x_8:
[----:B-12---:R-:W1:Y:S01]  /*04d0*/  SHFL.IDX PT, R2, R68, RZ, 0x1f ;  /* 0x00001fff44027589 */ /* 0x006e6200000e0000 */
[----:B------:R-:W-:-:S04]  /*04e0*/  UISETP.NE.AND UP1, UPT, UR10, 0x2, UPT ;  /* 0x000000020a00788c */ /* 0x000fc8000bf25270 */
[----:B------:R-:W-:Y:S01]  /*04f0*/  USEL UR21, URZ, 0x1, UP1 ;  /* 0x00000001ff157887 */ /* 0x000fe20008800000 */
[----:B-1----:R-:W-:-:S13]  /*0500*/  ISETP.NE.AND P0, PT, R2, RZ, PT ;  /* 0x000000ff0200720c */ /* 0x002fda0003f05270 */
[----:B------:R-:W-:Y:S05]  /*0510*/  @P0 BRA `(.L_x_9) ;  /* 0x0000000000380947 */ /* 0x000fea0003800000 */
[----:B------:R-:W1:Y:S01]  /*0520*/  S2UR UR4, SR_CgaCtaId ;  /* 0x00000000000479c3 */ /* 0x000e620000008800 */
[----:B------:R-:W-:Y:S01]  /*0530*/  UMOV UR5, 0x400 ;  /* 0x0000040000057882 */ /* 0x000fe20000000000 */
[----:B------:R-:W-:Y:S01]  /*0540*/  UMOV UR6, 0x1 ;  /* 0x0000000100067882 */ /* 0x000fe20000000000 */
[----:B------:R-:W-:Y:S01]  /*0550*/  ELECT P0, URZ, PT ;  /* 0x0000000000ff782f */ /* 0x000fe20003800000 */
[----:B------:R-:W-:-:S04]  /*0560*/  UIADD3 UR6, UPT, UPT, -UR6, 0x100000, URZ ;  /* 0x0010000006067890 */ /* 0x000fc8000fffe1ff */
[----:B------:R-:W-:Y:S02]  /*0570*/  USHF.L.U32 UR7, UR6, 0xb, URZ ;  /* 0x0000000b06077899 */ /* 0x000fe400080006ff */
[----:B------:R-:W-:Y:S02]  /*0580*/  USHF.L.U32 UR6, UR6, 0x1, URZ ;  /* 0x0000000106067899 */ /* 0x000fe400080006ff */
[----:B-1----:R-:W-:Y:S01]  /*0590*/  ULEA UR4, UR4, UR5, 0x18 ;  /* 0x0000000504047291 */ /* 0x002fe2000f8ec0ff */
[----:B------:R-:W1:Y:S11]  /*05a0*/  FENCE.VIEW.ASYNC.S ;  /* 0x00000000000073c6 */ /* 0x000e760000000000 */
[----:B-1----:R1:W2:Y:S01]  /*05b0*/  SYNCS.EXCH.64 URZ, [UR4], UR6 ;  /* 0x0000000604ff75b2 */ /* 0x0022a20008000100 */
[----:B------:R1:W3:Y:S01]  /*05c0*/  SYNCS.EXCH.64 URZ, [UR4+0x10], UR6 ;  /* 0x0000100604ff75b2 */ /* 0x0002e20008000100 */
[----:B------:R1:W4:Y:S01]  /*05d0*/  SYNCS.EXCH.64 URZ, [UR4+0x8], UR6 ;  /* 0x0000080604ff75b2 */ /* 0x0003220008000100 */
[----:B------:R1:W1:Y:S01]  /*05e0*/  SYNCS.EXCH.64 URZ, [UR4+0x18], UR6 ;  /* 0x0000180604ff75b2 */ /* 0x0002620008000100 */
[----:B------:R-:W-:Y:S01]  /*05f0*/  NOP ;  /* 0x0000000000007918 */ /* 0x000fe20000000000 */
.L_x_9:
[----:B------:R-:W2:Y:S01]  /*0600*/  SHFL.IDX PT, R2, R68, RZ, 0x1f ;  /* 0x00001fff44027589 */ /* 0x000ea200000e0000 */
[----:B------:R-:W-:Y:S01]  /*0610*/  NOP ;  /* 0x0000000000007918 */ /* 0x000fe20000000000 */
[----:B--2---:R-:W-:-:S13]  /*0620*/  ISETP.NE.AND P0, PT, R2, 0x1, PT ;  /* 0x000000010200780c */ /* 0x004fda0003f05270 */
[----:B------:R-:W-:Y:S05]  /*0630*/  @P0 BRA `(.L_x_10) ;  /* 0x0000000000580947 */ /* 0x000fea0003800000 */
[----:B-1----:R-:W1:Y:S01]  /*0640*/  S2UR UR4, SR_CgaCtaId ;  /* 0x00000000000479c3 */ /* 0x002e620000008800 */
[----:B------:R-:W-:Y:S01]  /*0650*/  UMOV UR5, 0x400 ;  /* 0x0000040000057882 */ /* 0x000fe20000000000 */
[----:B------:R-:W-:Y:S01]  /*0660*/  UMOV UR8, 0x20 ;  /* 0x0000002000087882 */ /* 0x000fe20000000000 */
[----:B------:R-:W-:Y:S01]  /*0670*/  UMOV UR6, 0x80 ;  /* 0x0000008000067882 */ /* 0x000fe20000000000 */
[----:B------:R-:W-:-:S04]  /*0680*/  UIADD3 UR8, UPT, UPT, -UR8, 0x100000, URZ ;  /* 0x0010000008087890 */ /* 0x000fc8000fffe1ff */
[----:B------:R-:W-:Y:S02]  /*0690*/  USHF.L.U32 UR9, UR8, 0xb, URZ ;  /* 0x0000000b08097899 */ /* 0x000fe400080006ff */
[----:B------:R-:W-:Y:S02]  /*06a0*/  USHF.L.U32 UR8, UR8, 0x1, URZ ;  /* 0x0000000108087899 */ /* 0x000fe400080006ff */
[----:B------:R-:W-:-:S04]  /*06b0*/  UIADD3 UR6, UPT, UPT, -UR6, 0x100000, URZ ;  /* 0x0010000006067890 */ /* 0x000fc8000fffe1ff */
[----:B------:R-:W-:Y:S02]  /*06c0*/  USHF.L.U32 UR7, UR6, 0xb, URZ ;  /* 0x0000000b06077899 */ /* 0x000fe400080006ff */
[----:B------:R-:W-:Y:S01]  /*06d0*/  USHF.L.U32 UR6, UR6, 0x1, URZ ;  /* 0x0000000106067899 */ /* 0x000fe200080006ff */
[----:B------:R-:W-:Y:S01]  /*06e0*/  ELECT P0, URZ, PT ;  /* 0x0000000000ff782f */ /* 0x000fe20003800000 */
[----:B-1----:R-:W-:Y:S01]  /*06f0*/  ULEA UR4, UR4, UR5, 0x18 ;  /* 0x0000000504047291 */ /* 0x002fe2000f8ec0ff */
[----:B------:R-:W1:Y:S11]  /*0700*/  FENCE.VIEW.ASYNC.S ;  /* 0x00000000000073c6 */ /* 0x000e760000000000 */
[----:B-1----:R2:W1:Y:S01]  /*0710*/  SYNCS.EXCH.64 URZ, [UR4+0x20], UR8 ;  /* 0x0000200804ff75b2 */ /* 0x0024620008000100 */
[----:B------:R2:W1:Y:S01]  /*0720*/  SYNCS.EXCH.64 URZ, [UR4+0x40], UR6 ;  /* 0x0000400604ff75b2 */ /* 0x0004620008000100 */
[----:B------:R2:W1:Y:S01]  /*0730*/  SYNCS.EXCH.64 URZ, [UR4+0x28], UR8 ;  /* 0x0000280804ff75b2 */ /* 0x0004620008000100 */
[----:B------:R2:W1:Y:S01]  /*0740*/  SYNCS.EXCH.64 URZ, [UR4+0x48], UR6 ;  /* 0x0000480604ff75b2 */ /* 0x0004620008000100 */
[----:B------:R2:W1:Y:S01]  /*0750*/  SYNCS.EXCH.64 URZ, [UR4+0x30], UR8 ;  /* 0x0000300804ff75b2 */ /* 0x0004620008000100 */
[----:B------:R2:W1:Y:S01]  /*0760*/  SYNCS.EXCH.64 URZ, [UR4+0x50], UR6 ;  /* 0x0000500604ff75b2 */ /* 0x0004620008000100 */
[----:B------:R2:W1:Y:S01]  /*0770*/  SYNCS.EXCH.64 URZ, [UR4+0x38], UR8 ;  /* 0x0000380804ff75b2 */ /* 0x0004620008000100 */
[----:B------:R2:W1:Y:S02]  /*0780*/  SYNCS.EXCH.64 URZ, [UR4+0x58], UR6 ;  /* 0x0000580604ff75b2 */ /* 0x0004640008000100 */
[----:B--2---:R-:W-:Y:S01]  /*0790*/  NOP ;  /* 0x0000000000007918 */ /* 0x004fe20000000000 */
.L_x_10:
[----:B------:R-:W2:Y:S01]  /*07a0*/  SHFL.IDX PT, R2, R68, RZ, 0x1f ;  /* 0x00001fff44027589 */ /* 0x000ea200000e0000 */
[----:B------:R-:W-:Y:S01]  /*07b0*/  NOP ;  /* 0x0000000000007918 */ /* 0x000fe20000000000 */
[----:B--2---:R-:W-:-:S13]  /*07c0*/  ISETP.NE.AND P0, PT, R2, 0x3, PT ;  /* 0x000000030200780c */ /* 0x004fda0003f05270 */
[----:B------:R-:W-:Y:S05]  /*07d0*/  @P0 BRA `(.L_x_11) ;  /* 0x0000000000300947 */ /* 0x000fea0003800000 */
[----:B-1----:R-:W1:Y:S01]  /*07e0*/  S2UR UR6, SR_CgaCtaId ;  /* 0x00000000000679c3 */ /* 0x002e620000008800 */
[----:B------:R-:W-:Y:S01]  /*07f0*/  UMOV UR4, 0x400 ;  /* 0x0000040000047882 */ /* 0x000fe20000000000 */
[----:B------:R-:W-:Y:S01]  /*0800*/  UMOV UR5, 0x20 ;  /* 0x0000002000057882 */ /* 0x000fe20000000000 */
[----:B------:R-:W-:Y:S01]  /*0810*/  ELECT P0, URZ, PT ;  /* 0x0000000000ff782f */ /* 0x000fe20003800000 */
[----:B-1----:R-:W-:Y:S02]  /*0820*/  ULEA UR6, UR6, UR4, 0x18 ;  /* 0x0000000406067291 */ /* 0x002fe4000f8ec0ff */
[----:B------:R-:W-:-:S04]  /*0830*/  UIADD3 UR4, UPT, UPT, -UR5, 0x100000, URZ ;  /* 0x0010000005047890 */ /* 0x000fc8000fffe1ff */
[----:B------:R-:W-:Y:S02]  /*0840*/  USHF.L.U32 UR5, UR4, 0xb, URZ ;  /* 0x0000000b04057899 */ /* 0x000fe400080006ff */
[----:B------:R-:W-:Y:S01]  /*0850*/  USHF.L.U32 UR4, UR4, 0x1, URZ ;  /* 0x0000000104047899 */ /* 0x000fe200080006ff */
[----:B------:R-:W1:Y:S11]  /*0860*/  FENCE.VIEW.ASYNC.S ;  /* 0x00000000000073c6 */ /* 0x000e760000000000 */
[----:B-1----:R2:W1:Y:S01]  /*0870*/  SYNCS.EXCH.64 URZ, [UR6+0x60], UR4 ;  /* 0x0000600406ff75b2 */ /* 0x0024620008000100 */
[----:B------:R2:W1:Y:S02]  /*0880*/  SYNCS.EXCH.64 URZ, [UR6+0x68], UR4 ;  /* 0x0000680406ff75b2 */ /* 0x0004640008000100 */
[----:B--2---:R-:W-:Y:S01]  /*0890*/  NOP ;  /* 0x0000000000007918 */ /* 0x004fe20000000000 */
.L_x_11:
[----:B------:R-:W2:Y:S01]  /*08a0*/  SHFL.IDX PT, R2, R68, RZ, 0x1f ;  /* 0x00001fff44027589 */ /* 0x000ea200000e0000 */
[----:B------:R-:W-:Y:S01]  /*08b0*/  NOP ;  /* 0x0000000000007918 */ /* 0x000fe20000000000 */
[----:B--2---:R-:W-:-:S13]  /*08c0*/  ISETP.NE.AND P0, PT, R2, 0x4, PT ;  /* 0x000000040200780c */ /* 0x004fda0003f05270 */
[----:B------:R-:W-:Y:S05]  /*08d0*/  @P0 BRA `(.L_x_12) ;  /* 0x00000000004c0947 */ /* 0x000fea0003800000 */
[----:B-1----:R-:W1:Y:S01]  /*08e0*/  S2UR UR6, SR_CgaCtaId ;  /* 0x00000000000679c3 */ /* 0x002e620000008800 */
[----:B------:R-:W-:Y:S01]  /*08f0*/  UMOV UR4, 0x100 ;  /* 0x0000010000047882 */ /* 0x000fe20000000000 */
[----:B------:R-:W-:Y:S01]  /*0900*/  UMOV UR5, 0x400 ;  /* 0x0000040000057882 */ /* 0x000fe20000000000 */
[----:B------:R-:W-:Y:S01]  /*0910*/  USEL UR4, UR4, 0xe0, UP2 ;  /* 0x000000e004047887 */ /* 0x000fe20009000000 */
[----:B------:R-:W-:Y:S01]  /*0920*/  UMOV UR8, 0x1 ;  /* 0x0000000100087882 */ /* 0x000fe20000000000 */
[----:B------:R-:W-:Y:S01]  /*0930*/  ELECT P0, URZ, PT ;  /* 0x0000000000ff782f */ /* 0x000fe20003800000 */
[----:B------:R-:W-:-:S04]  /*0940*/  UIADD3 UR8, UPT, UPT, -UR8, 0x100000, URZ ;  /* 0x0010000008087890 */ /* 0x000fc8000fffe1ff */
[----:B------:R-:W-:Y:S02]  /*0950*/  USHF.L.U32 UR9, UR8, 0xb, URZ ;  /* 0x0000000b08097899 */ /* 0x000fe400080006ff */
[----:B------:R-:W-:Y:S02]  /*0960*/  USHF.L.U32 UR8, UR8, 0x1, URZ ;  /* 0x0000000108087899 */ /* 0x000fe400080006ff */
[----:B-1----:R-:W-:Y:S02]  /*0970*/  ULEA UR6, UR6, UR5, 0x18 ;  /* 0x0000000506067291 */ /* 0x002fe4000f8ec0ff */
[----:B------:R-:W-:-:S04]  /*0980*/  UIADD3 UR4, UPT, UPT, -UR4, 0x100000, URZ ;  /* 0x0010000004047890 */ /* 0x000fc8000fffe1ff */
[----:B------:R-:W-:Y:S02]  /*0990*/  USHF.L.U32 UR5, UR4, 0xb, URZ ;  /* 0x0000000b04057899 */ /* 0x000fe400080006ff */
[----:B------:R-:W-:Y:S01]  /*09a0*/  USHF.L.U32 UR4, UR4, 0x1, URZ ;  /* 0x0000000104047899 */ /* 0x000fe200080006ff */
[----:B------:R-:W1:Y:S03]  /*09b0*/  FENCE.VIEW.ASYNC.S ;  /* 0x00000000000073c6 */ /* 0x000e660000000000 */
[----:B-1----:R2:W1:Y:S08]  /*09c0*/  SYNCS.EXCH.64 URZ, [UR6+0x70], UR8 ;  /* 0x0000700806ff75b2 */ /* 0x0024700008000100 */
[----:B------:R2:W1:Y:S01]  /*09d0*/  SYNCS.EXCH.64 URZ, [UR6+0x80], UR4 ;  /* 0x0000800406ff75b2 */ /* 0x0004620008000100 */
[----:B------:R2:W1:Y:S01]  /*09e0*/  SYNCS.EXCH.64 URZ, [UR6+0x78], UR8 ;  /* 0x0000780806ff75b2 */ /* 0x0004620008000100 */
[----:B------:R2:W1:Y:S02]  /*09f0*/  SYNCS.EXCH.64 URZ, [UR6+0x88], UR4 ;  /* 0x0000880406ff75b2 */ /* 0x0004640008000100 */
[----:B--2---:R-:W-:Y:S01]  /*0a00*/  NOP ;  /* 0x0000000000007918 */ /* 0x004fe20000000000 */
.L_x_12:
        /* <DEDUP_REMOVED lines=26> */
.L_x_13:
        /* <DEDUP_REMOVED lines=13> */
[----:B-1----:R2:W1:Y:S01]  /*0c80*/  SYNCS.EXCH.64 URZ, [UR4+0xd0], UR6 ;  /* 0x0000d00604ff75b2 */ /* 0x0024620008000100 */
[----:B------:R2:W1:Y:S01]  /*0c90*/  SYNCS.EXCH.64 URZ, [UR4+0xe0], UR6 ;  /* 0x0000e00604ff75b2 */ /* 0x0004620008000100 */
[----:B------:R2:W1:Y:S01]  /*0ca0*/  SYNCS.EXCH.64 URZ, [UR4+0xd8], UR6 ;  /* 0x0000d80604ff75b2 */ /* 0x0004620008000100 */
[----:B------:R2:W1:Y:S02]  /*0cb0*/  SYNCS.EXCH.64 URZ, [UR4+0xe8], UR6 ;  /* 0x0000e80604ff75b2 */ /* 0x0004640008000100 */
[----:B--2---:R-:W-:Y:S01]  /*0cc0*/  NOP ;  /* 0x0000000000007918 */ /* 0x004fe20000000000 */
.L_x_14:
[----:B------:R-:W2:Y:S01]  /*0cd0*/  S2UR UR5, SR_CTAID.X ;  /* 0x00000000000579c3 */ /* 0x000ea20000002500 */
[----:B------:R-:W-:-:S05]  /*0ce0*/  CS2R.32 R63, SR_CgaSize ;  /* 0x00000000003f7805 */ /* 0x000fca0000008a00 */
[----:B------:R-:W-:-:S05]  /*0cf0*/  IMAD R63, R63, -0xa0, RZ ;  /* 0xffffff603f3f7824 */ /* 0x000fca00078e02ff */
[----:B-1----:R-:W-:-:S14]  /*0d00*/  R2UR UR7, R63 ;  /* 0x000000003f0772ca */ /* 0x002fdc00000e0000 */
[----:B------:R-:W1:Y:S01]  /*0d10*/  LDCU UR7, c[0x0][UR7+0x2b0] ;  /* 0x00005600070777ac */ /* 0x000e620008000800 */
[----:B------:R-:W-:Y:S01]  /*0d20*/  NOP ;  /* 0x0000000000007918 */ /* 0x000fe20000000000 */
[----:B------:R-:W-:-:S05]  /*0d30*/  CS2R.32 R63, SR_CgaSize ;  /* 0x00000000003f7805 */ /* 0x000fca0000008a00 */
[----:B------:R-:W-:-:S05]  /*0d40*/  IMAD R63, R63, -0xa0, RZ ;  /* 0xffffff603f3f7824 */ /* 0x000fca00078e02ff */
[----:B------:R-:W-:-:S14]  /*0d50*/  R2UR UR6, R63 ;  /* 0x000000003f0672ca */ /* 0x000fdc00000e0000 */
[----:B------:R-:W3:Y:S01]  /*0d60*/  LDCU UR6, c[0x0][UR6+0x2b4] ;  /* 0x00005680060677ac */ /* 0x000ee20008000800 */
[----:B------:R-:W4:Y:S08]  /*0d70*/  S2UR UR4, SR_CTAID.Y ;  /* 0x00000000000479c3 */ /* 0x000f300000002600 */
[----:B------:R-:W3:Y:S01]  /*0d80*/  LDC R10, c[0x0][0xb24] ;  /* 0x0002c900ff0a7b82 */ /* 0x000ee20000000800 */
[----:B--2---:R-:W-:-:S02]  /*0d90*/  I2FP.F32.U32 R63, UR5 ;  /* 0x00000005003f7c45 */ /* 0x004fc40008201000 */
[----:B------:R-:W-:-:S05]  /*0da0*/  CS2R.32 R3, SR_CgaSize ;  /* 0x0000000000037805 */ /* 0x000fca0000008a00 */
[----:B------:R-:W-:-:S06]  /*0db0*/  IMAD R3, R3, -0xa0, RZ ;  /* 0xffffff6003037824 */ /* 0x000fcc00078e02ff */
[----:B------:R-:W2:Y:S01]  /*0dc0*/  LDC R3, c[0x0][R3+0x2a0] ;  /* 0x0000a80003037b82 */ /* 0x000ea20000000800 */
[----:B------:R-:W-:Y:S01]  /*0dd0*/  MOV R15, UR5 ;  /* 0x00000005000f7c02 */ /* 0x000fe20008000f00 */
[----:B-1----:R-:W-:Y:S01]  /*0de0*/  FMUL R63, R63, UR7 ;  /* 0x000000073f3f7c20 */ /* 0x002fe20008400000 */
[----:B----4-:R-:W-:Y:S02]  /*0df0*/  I2FP.F32.U32 R62, UR4 ;  /* 0x00000004003e7c45 */ /* 0x010fe40008201000 */
[----:B------:R-:W-:-:S05]  /*0e00*/  CS2R.32 R2, SR_CgaSize ;  /* 0x0000000000027805 */ /* 0x000fca0000008a00 */
[----:B------:R-:W-:-:S06]  /*0e10*/  IMAD R2, R2, -0xa0, RZ ;  /* 0xffffff6002027824 */ /* 0x000fcc00078e02ff */
[----:B------:R-:W1:Y:S01]  /*0e20*/  LDC R2, c[0x0][R2+0x2a4] ;  /* 0x0000a90002027b82 */ /* 0x000e620000000800 */
[----:B------:R-:W-:Y:S01]  /*0e30*/  MOV R14, UR4 ;  /* 0x00000004000e7c02 */ /* 0x000fe20008000f00 */
[----:B------:R-:W4:Y:S01]  /*0e40*/  F2I.U32.TRUNC.NTZ R63, R63 ;  /* 0x0000003f003f7305 */ /* 0x000f22000020f000 */
[----:B---3--:R-:W-:-:S05]  /*0e50*/  FMUL R62, R62, UR6 ;  /* 0x000000063e3e7c20 */ /* 0x008fca0008400000 */
[----:B------:R-:W-:Y:S01]  /*0e60*/  BAR.SYNC.DEFER_BLOCKING 0x0 ;  /* 0x0000000000007b1d */ /* 0x000fe20000010000 */
[----:B------:R-:W-:-:S05]  /*0e70*/  ISETP.GE.AND P0, PT, R10, 0x1, PT ;  /* 0x000000010a00780c */ /* 0x000fca0003f06270 */
[----:B------:R-:W3:Y:S02]  /*0e80*/  F2I.U32.TRUNC.NTZ R62, R62 ;  /* 0x0000003e003e7305 */ /* 0x000ee4000020f000 */
[----:B------:R-:W1:Y:S01]  /*0e90*/  S2UR UR60, SR_CTAID.Z ;  /* 0x00000000003c79c3 */ /* 0x000e620000002700 */
[----:B----4-:R-:W-:-:S05]  /*0ea0*/  IADD3 R63, PT, PT, -R63, RZ, RZ ;  /* 0x000000ff3f3f7210 */ /* 0x010fca0007ffe1ff */
[----:B--2---:R-:W-:Y:S01]  /*0eb0*/  IMAD R63, R3, R63, UR5 ;  /* 0x00000005033f7e24 */ /* 0x004fe2000f8e023f */
[----:B---3--:R-:W-:-:S05]  /*0ec0*/  IADD3 R62, PT, PT, -R62, RZ, RZ ;  /* 0x000000ff3e3e7210 */ /* 0x008fca0007ffe1ff */
[----:B-1----:R-:W-:Y:S01]  /*0ed0*/  IMAD R62, R2, R62, UR4 ;  /* 0x00000004023e7e24 */ /* 0x002fe2000f8e023e */
[----:B------:R-:W-:Y:S06]  /*0ee0*/  @!P0 BRA `(.L_x_15) ;  /* 0x0000000000b88947 */ /* 0x000fec0003800000 */
[----:B------:R-:W1:Y:S01]  /*0ef0*/  LDC.64 R4, c[0x0][0xb18] ;  /* 0x0002c600ff047b82 */ /* 0x000e620000000a00 */
[----:B------:R-:W-:-:S07]  /*0f00*/  ISETP.NE.AND P0, PT, R10, 0x1, PT ;  /* 0x000000010a00780c */ /* 0x000fce0003f05270 */
[----:B------:R-:W2:Y:S08]  /*0f10*/  LDC R9, c[0x0][0xb0c] ;  /* 0x0002c300ff097b82 */ /* 0x000eb00000000800 */
[----:B------:R-:W3:Y:S08]  /*0f20*/  LDC R12, c[0x0][0x370] ;  /* 0x0000dc00ff0c7b82 */ /* 0x000ef00000000800 */
[----:B------:R-:W4:Y:S01]  /*0f30*/  LDC R11, c[0x0][0x374] ;  /* 0x0000dd00ff0b7b82 */ /* 0x000f220000000800 */
[----:B-1----:R-:W-:-:S07]  /*0f40*/  ISETP.NE.AND P1, PT, R4, 0x1, PT ;  /* 0x000000010400780c */ /* 0x002fce0003f25270 */
[----:B------:R-:W3:Y:S01]  /*0f50*/  LDC.64 R6, c[0x0][0xb10] ;  /* 0x0002c400ff067b82 */ /* 0x000ee20000000a00 */
[----:B--2---:R-:W-:-:S07]  /*0f60*/  ISETP.NE.AND P2, PT, R9, 0x1, PT ;  /* 0x000000010900780c */ /* 0x004fce0003f45270 */
[----:B------:R-:W1:Y:S08]  /*0f70*/  LDC R8, c[0x0][0xb20] ;  /* 0x0002c800ff087b82 */ /* 0x000e700000000800 */
[----:B------:R-:W2:Y:S01]  /*0f80*/  LDC.64 R2, c[0x0][0xb28] ;  /* 0x0002ca00ff027b82 */ /* 0x000ea20000000a00 */
[----:B----4-:R-:W-:-:S04]  /*0f90*/  IMAD.HI.U32 R13, R11, R5, RZ ;  /* 0x000000050b0d7227 */ /* 0x010fc800078e00ff */
[----:B------:R-:W-:-:S04]  /*0fa0*/  IMAD.HI.U32 R5, R14, R5, RZ ;  /* 0x000000050e057227 */ /* 0x000fc800078e00ff */
[----:B---3--:R-:W-:-:S05]  /*0fb0*/  IMAD.HI.U32 R16, R12, R6, RZ ;  /* 0x000000060c107227 */ /* 0x008fca00078e00ff */
[-C--:B------:R-:W-:Y:S01]  /*0fc0*/  @P2 SHF.R.U32.HI R12, RZ, R7.reuse, R16 ;  /* 0x00000007ff0c2219 */ /* 0x080fe20000011610 */
[----:B------:R-:W-:Y:S01]  /*0fd0*/  IMAD.HI.U32 R16, R15, R6, RZ ;  /* 0x000000060f107227 */ /* 0x000fe200078e00ff */
[-C--:B-1----:R-:W-:Y:S02]  /*0fe0*/  @P1 SHF.R.U32.HI R11, RZ, R8.reuse, R13 ;  /* 0x00000008ff0b1219 */ /* 0x082fe4000001160d */
[----:B------:R-:W-:Y:S02]  /*0ff0*/  SHF.R.U32.HI R5, RZ, R8, R5 ;  /* 0x00000008ff057219 */ /* 0x000fe40000011605 */
[----:B------:R-:W-:Y:S02]  /*1000*/  SHF.R.U32.HI R16, RZ, R7, R16 ;  /* 0x00000007ff107219 */ /* 0x000fe40000011610 */
[----:B------:R-:W-:Y:S01]  /*1010*/  SEL R5, R14, R5, !P1 ;  /* 0x000000050e057207 */ /* 0x000fe20004800000 */
[----:B--2---:R-:W-:Y:S01]  /*1020*/  IMAD.HI.U32 R13, R11, R2, RZ ;  /* 0x000000020b0d7227 */ /* 0x004fe200078e00ff */
[----:B------:R-:W-:-:S03]  /*1030*/  SEL R16, R15, R16, !P2 ;  /* 0x000000100f107207 */ /* 0x000fc60005000000 */
[----:B------:R-:W-:Y:S01]  /*1040*/  IMAD.HI.U32 R6, R12, R2, RZ ;  /* 0x000000020c067227 */ /* 0x000fe200078e00ff */
[----:B------:R-:W-:-:S04]  /*1050*/  @P0 SHF.R.U32.HI R11, RZ, R3, R13 ;  /* 0x00000003ff0b0219 */ /* 0x000fc8000001160d */
[----:B------:R-:W-:Y:S01]  /*1060*/  @P0 SHF.R.U32.HI R12, RZ, R3, R6 ;  /* 0x00000003ff0c0219 */ /* 0x000fe20000011606 */
[----:B------:R-:W-:-:S04]  /*1070*/  IMAD R11, R11, R10, RZ ;  /* 0x0000000a0b0b7224 */ /* 0x000fc800078e02ff */
[----:B------:R-:W-:Y:S01]  /*1080*/  IMAD R6, R12, R10, RZ ;  /* 0x0000000a0c067224 */ /* 0x000fe200078e02ff */
[----:B------:R-:W-:-:S04]  /*1090*/  ISETP.GE.AND P1, PT, R5, R11, PT ;  /* 0x0000000b0500720c */ /* 0x000fc80003f26270 */
[----:B------:R-:W-:Y:S01]  /*10a0*/  ISETP.GE.OR P1, PT, R16, R6, P1 ;  /* 0x000000061000720c */ /* 0x000fe20000f26670 */
[----:B------:R-:W-:-:S05]  /*10b0*/  IMAD.HI.U32 R6, R5, R2, RZ ;  /* 0x0000000205067227 */ /* 0x000fca00078e00ff */
[----:B------:R-:W-:-:S04]  /*10c0*/  SHF.R.U32.HI R6, RZ, R3, R6 ;  /* 0x00000003ff067219 */ /* 0x000fc80000011606 */
[----:B------:R-:W-:-:S03]  /*10d0*/  SEL R6, R5, R6, !P0 ;  /* 0x0000000605067207 */ /* 0x000fc60004000000 */
[----:B------:R-:W-:Y:S01]  /*10e0*/  @!P1 IMAD.HI.U32 R7, R16, R2, RZ ;  /* 0x0000000210079227 */ /* 0x000fe200078e00ff */
[----:B------:R-:W-:-:S04]  /*10f0*/  IADD3 R2, PT, PT, -R6, RZ, RZ ;  /* 0x000000ff06027210 */ /* 0x000fc80007ffe1ff */
[----:B------:R-:W-:Y:S01]  /*1100*/  @!P1 SHF.R.U32.HI R3, RZ, R3, R7 ;  /* 0x00000003ff039219 */ /* 0x000fe20000011607 */
[----:B------:R-:W-:Y:S01]  /*1110*/  IMAD R2, R10, R2, R5 ;  /* 0x000000020a027224 */ /* 0x000fe200078e0205 */
[----:B------:R-:W-:Y:S02]  /*1120*/  IADD3 R7, PT, PT, -R5, RZ, RZ ;  /* 0x000000ff05077210 */ /* 0x000fe40007ffe1ff */
[----:B------:R-:W-:-:S03]  /*1130*/  @!P1 SEL R3, R16, R3, !P0 ;  /* 0x0000000310039207 */ /* 0x000fc60004000000 */
[----:B------:R-:W-:Y:S02]  /*1140*/  IMAD R7, R4, R7, R14 ;  /* 0x0000000704077224 */ /* 0x000fe400078e020e */
[--C-:B------:R-:W-:Y:S02]  /*1150*/  @!P1 IMAD.IADD R6, R6, 0x1, -R3.reuse ;  /* 0x0000000106069824 */ /* 0x100fe400078e0a03 */
[----:B------:R-:W-:Y:S01]  /*1160*/  @!P1 IMAD R3, R2, R12, R3 ;  /* 0x0000000c02039224 */ /* 0x000fe200078e0203 */
[----:B------:R-:W-:Y:S01]  /*1170*/  IADD3 R2, PT, PT, -R16, RZ, RZ ;  /* 0x000000ff10027210 */ /* 0x000fe20007ffe1ff */
[----:B------:R-:W-:Y:S02]  /*1180*/  @!P1 IMAD R5, R6, R10, R16 ;  /* 0x0000000a06059224 */ /* 0x000fe400078e0210 */
[----:B------:R-:W-:Y:S02]  /*1190*/  @!P1 IMAD.MOV.U32 R16, RZ, RZ, R3 ;  /* 0x000000ffff109224 */ /* 0x000fe400078e0003 */
[----:B------:R-:W-:-:S02]  /*11a0*/  IMAD R2, R9, R2, R15 ;  /* 0x0000000209027224 */ /* 0x000fc400078e020f */
[----:B------:R-:W-:Y:S02]  /*11b0*/  IMAD R14, R5, R4, R7 ;  /* 0x00000004050e7224 */ /* 0x000fe400078e0207 */
[----:B------:R-:W-:Y:S02]  /*11c0*/  IMAD R15, R16, R9, R2 ;  /* 0x00000009100f7224 */ /* 0x000fe400078e0202 */
.L_x_15:
[----:B------:R-:W1:Y:S01]  /*11d0*/  LDCU UR4, c[0x0][0xb30] ;  /* 0x00016600ff0477ac */ /* 0x000e620008000800 */
[----:B------:R-:W2:Y:S08]  /*11e0*/  S2UR UR45, SR_CgaCtaId ;  /* 0x00000000002d79c3 */ /* 0x000eb00000008800 */
[----:B------:R-:W3:Y:S01]  /*11f0*/  LDC R26, c[0x0][0xb24] ;  /* 0x0002c900ff1a7b82 */ /* 0x000ee20000000800 */
[----:B-1----:R-:W-:-:S09]  /*1200*/  UISETP.NE.AND UP1, UPT, UR4, 0x1, UPT ;  /* 0x000000010400788c */ /* 0x002fd2000bf25270 */
[----:B--2---:R-:W-:Y:S05]  /*1210*/  BRA.U UP1, `(.L_x_16) ;  /* 0x0000000101407547 */ /* 0x004fea000b800000 */
[----:B------:R-:W1:Y:S08]  /*1220*/  LDC.64 R4, c[0x0][0xb10] ;  /* 0x0002c400ff047b82 */ /* 0x000e700000000a00 */
[----:B------:R-:W2:Y:S08]  /*1230*/  LDC.64 R2, c[0x0][0xb18] ;  /* 0x0002c600ff027b82 */ /* 0x000eb00000000a00 */
[----:B------:R-:W4:Y:S08]  /*1240*/  LDC R6, c[0x0][0xb20] ;  /* 0x0002c800ff067b82 */ /* 0x000f300000000800 */
[----:B------:R-:W3:Y:S01]  /*1250*/  LDC R7, c[0x0][0xb0c] ;  /* 0x0002c300ff077b82 */ /* 0x000ee20000000800 */
[----:B-1----:R-:W-:-:S05]  /*1260*/  IMAD.HI.U32 R4, R15, R4, RZ ;  /* 0x000000040f047227 */ /* 0x002fca00078e00ff */
[----:B------:R-:W-:Y:S01]  /*1270*/  SHF.R.U32.HI R4, RZ, R5, R4 ;  /* 0x00000005ff047219 */ /* 0x000fe20000011604 */
[----:B--2---:R-:W-:Y:S01]  /*1280*/  IMAD.HI.U32 R3, R14, R3, RZ ;  /* 0x000000030e037227 */ /* 0x004fe200078e00ff */
[----:B------:R-:W-:-:S04]  /*1290*/  ISETP.NE.AND P0, PT, R2, 0x1, PT ;  /* 0x000000010200780c */ /* 0x000fc80003f05270 */
[----:B----4-:R-:W-:-:S04]  /*12a0*/  SHF.R.U32.HI R3, RZ, R6, R3 ;  /* 0x00000006ff037219 */ /* 0x010fc80000011603 */
[----:B------:R-:W-:Y:S02]  /*12b0*/  SEL R3, R14, R3, !P0 ;  /* 0x000000030e037207 */ /* 0x000fe40004000000 */
[----:B---3--:R-:W-:-:S04]  /*12c0*/  ISETP.NE.AND P1, PT, R7, 0x1, PT ;  /* 0x000000010700780c */ /* 0x008fc80003f25270 */
[----:B------:R-:W-:-:S05]  /*12d0*/  SEL R4, R15, R4, !P1 ;  /* 0x000000040f047207 */ /* 0x000fca0004800000 */
[----:B------:R-:W-:Y:S02]  /*12e0*/  IMAD.IADD R5, R3, 0x1, -R4 ;  /* 0x0000000103057824 */ /* 0x000fe400078e0a04 */
[----:B------:R-:W-:Y:S02]  /*12f0*/  IMAD.IADD R3, R4, 0x1, -R3 ;  /* 0x0000000104037824 */ /* 0x000fe400078e0a03 */
[----:B------:R-:W-:Y:S02]  /*1300*/  IMAD R15, R5, R7, R15 ;  /* 0x00000007050f7224 */ /* 0x000fe400078e020f */
[----:B------:R-:W-:-:S07]  /*1310*/  IMAD R14, R3, R2, R14 ;  /* 0x00000002030e7224 */ /* 0x000fce00078e020e */
.L_x_16:
[----:B------:R-:W-:Y:S01]  /*1320*/  BAR.SYNC.DEFER_BLOCKING 0x0 ;  /* 0x0000000000007b1d */ /* 0x000fe20000010000 */
[----:B------:R-:W-:Y:S01]  /*1330*/  UISETP.NE.AND UP1, UPT, UR10, 0x2, UPT ;  /* 0x000000020a00788c */ /* 0x000fe2000bf25270 */
[----:B------:R-:W-:Y:S02]  /*1340*/  ISETP.NE.OR P5, PT, R0, 0x2, !P5 ;  /* 0x000000020000780c */ /* 0x000fe40006fa5670 */
[----:B------:R-:W-:-:S06]  /*1350*/  LOP3.LUT R2, R77, 0x1f, RZ, 0xc0, !PT ;  /* 0x0000001f4d027812 */ /* 0x000fcc00078ec0ff */
[----:B------:R-:W-:Y:S05]  /*1360*/  BRA.U UP1, `(.L_x_17) ;  /* 0x00000015013c7547 */ /* 0x000fea000b800000 */
[----:B------:R-:W1:Y:S01]  /*1370*/  LDCU UR6, c[0x0][0x38c] ;  /* 0x00007180ff0677ac */ /* 0x000e620008000800 */
[----:B------:R-:W2:Y:S01]  /*1380*/  LDC R8, c[0x0][0x370] ;  /* 0x0000dc00ff087b82 */ /* 0x000ea20000000800 */
[----:B------:R-:W-:Y:S01]  /*1390*/  PLOP3.LUT P1, PT, PT, PT, UP2, 0x80, 0x8 ;  /* 0x000000000008781c */ /* 0x000fe20003f2f028 */
[----:B------:R-:W-:Y:S01]  /*13a0*/  IMAD.MOV.U32 R17, RZ, RZ, 0x1 ;  /* 0x00000001ff117424 */ /* 0x000fe200078e00ff */
[----:B------:R-:W-:Y:S01]  /*13b0*/  ISETP.EQ.OR P4, PT, R2, RZ, P5 ;  /* 0x000000ff0200720c */ /* 0x000fe20002f82670 */
[----:B------:R-:W-:Y:S01]  /*13c0*/  IMAD.MOV.U32 R16, RZ, RZ, RZ ;  /* 0x000000ffff107224 */ /* 0x000fe200078e00ff */
[----:B------:R-:W-:Y:S02]  /*13d0*/  PLOP3.LUT P1, PT, P1, PT, PT, 0x8, 0x80 ;  /* 0x000000000080781c */ /* 0x000fe40000f2e170 */
[----:B------:R-:W-:Y:S01]  /*13e0*/  CS2R R12, SRZ ;  /* 0x00000000000c7805 */ /* 0x000fe2000001ff00 */
[----:B------:R-:W-:Y:S01]  /*13f0*/  IMAD.MOV.U32 R11, RZ, RZ, 0x1 ;  /* 0x00000001ff0b7424 */ /* 0x000fe200078e00ff */
[----:B------:R-:W4:Y:S01]  /*1400*/  LDC R0, c[0x0][0x374] ;  /* 0x0000dd00ff007b82 */ /* 0x000f220000000800 */
[----:B------:R-:W2:Y:S01]  /*1410*/  LDCU.64 UR38, c[0x0][0x348] ;  /* 0x00006900ff2677ac */ /* 0x000ea20008000a00 */
[----:B------:R-:W-:Y:S01]  /*1420*/  UMOV UR23, URZ ;  /* 0x000000ff00177c82 */ /* 0x000fe20008000000 */
[----:B-1----:R-:W-:-:S02]  /*1430*/  UIADD3 UR5, UPT, UPT, UR6, 0x7f, URZ ;  /* 0x0000007f06057890 */ /* 0x002fc4000fffe0ff */
[----:B------:R-:W-:Y:S02]  /*1440*/  UIADD3 UR53, UPT, UPT, UR6, 0xfe, URZ ;  /* 0x000000fe06357890 */ /* 0x000fe4000fffe0ff */
[----:B------:R-:W-:-:S04]  /*1450*/  USHF.R.S32.HI UR4, URZ, 0x1f, UR5 ;  /* 0x0000001fff047899 */ /* 0x000fc80008011405 */
[----:B------:R-:W-:-:S04]  /*1460*/  ULEA.HI UR4, UR4, UR5, URZ, 0x7 ;  /* 0x0000000504047291 */ /* 0x000fc8000f8f38ff */
[----:B------:R-:W-:Y:S02]  /*1470*/  USHF.R.S32.HI UR46, URZ, 0x7, UR4 ;  /* 0x00000007ff2e7899 */ /* 0x000fe40008011404 */
[----:B------:R-:W-:Y:S02]  /*1480*/  UIADD3 UR4, UPT, UPT, UR6, -0x1, URZ ;  /* 0xffffffff06047890 */ /* 0x000fe4000fffe0ff */
[----:B------:R-:W-:Y:S02]  /*1490*/  UISETP.LT.U32.AND UP0, UPT, UR46, 0x2, UPT ;  /* 0x000000022e00788c */ /* 0x000fe4000bf01070 */
[----:B------:R-:W-:Y:S02]  /*14a0*/  UISETP.GE.U32.AND UP1, UPT, UR4, -0xff, UPT ;  /* 0xffffff010400788c */ /* 0x000fe4000bf26070 */
[----:B------:R-:W-:-:S04]  /*14b0*/  USEL UR37, UR46, 0x2, UP0 ;  /* 0x000000022e257887 */ /* 0x000fc80008000000 */
[----:B------:R-:W-:Y:S02]  /*14c0*/  UIADD3 UR29, UPT, UPT, UR37, -0x1, URZ ;  /* 0xffffffff251d7890 */ /* 0x000fe4000fffe0ff */
[----:B------:R-:W-:-:S03]  /*14d0*/  UIADD3 UR47, UPT, UPT, UR46, -UR37, URZ ;  /* 0x800000252e2f7290 */ /* 0x000fc6000fffe0ff */
[----:B------:R-:W-:-:S04]  /*14e0*/  @UP1 UIADD3 UR29, UPT, UPT, UR37, URZ, URZ ;  /* 0x000000ff251d1290 */ /* 0x000fc8000fffe0ff */
[----:B--2---:R-:W-:-:S12]  /*14f0*/  UIADD3 UR29, UPT, UPT, UR29, 0x1, URZ ;  /* 0x000000011d1d7890 */ /* 0x004fd8000fffe0ff */
.L_x_39:
[----:B------:R-:W-:Y:S01]  /*1500*/  UISETP.NE.AND UP0, UPT, UR45, URZ, UPT ;  /* 0x000000ff2d00728c */ /* 0x000fe2000bf05270 */
[----:B------:R-:W1:Y:S08]  /*1510*/  S2UR UR45, SR_CgaCtaId ;  /* 0x00000000002d79c3 */ /* 0x000e700000008800 */
[----:B------:R-:W-:Y:S05]  /*1520*/  BRA.U UP0, `(.L_x_18) ;  /* 0x0000000100347547 */ /* 0x000fea000b800000 */
[----:B------:R-:W2:Y:S01]  /*1530*/  S2R R2, SR_CgaCtaId ;  /* 0x0000000000027919 */ /* 0x000ea20000008800 */
[----:B------:R-:W-:-:S04]  /*1540*/  MOV R3, 0x400 ;  /* 0x0000040000037802 */ /* 0x000fc80000000f00 */
[----:B--2---:R-:W-:Y:S02]  /*1550*/  LEA R2, R2, R3, 0x18 ;  /* 0x0000000302027211 */ /* 0x004fe400078ec0ff */
[----:B------:R-:W-:-:S03]  /*1560*/  SHF.L.U32 R3, R11, 0x1f, RZ ;  /* 0x0000001f0b037819 */ /* 0x000fc600000006ff */
[----:B------:R-:W-:-:S04]  /*1570*/  IMAD R2, R12, 0x8, R2 ;  /* 0x000000080c027824 */ /* 0x000fc800078e0202 */
[----:B------:R-:W2:Y:S02]  /*1580*/  SYNCS.PHASECHK.TRANS64.TRYWAIT P0, [R2+URZ+0xe0], R3 ;  /* 0x0000e003020075a7 */ /* 0x000ea400080011ff */
[----:B--2---:R-:W-:Y:S05]  /*1590*/  @!P0 BRA `(.L_x_19) ;  /* 0x0000006800ec8947 */ /* 0x004fea0003800000 */
.L_x_133:
[----:B------:R-:W-:Y:S01]  /*15a0*/  VIADD R12, R12, 0x1 ;  /* 0x000000010c0c7836 */ /* 0x000fe20000000000 */
[----:B------:R2:W-:Y:S04]  /*15b0*/  SYNCS.ARRIVE.TRANS64.A1T0 RZ, [R2+URZ+0xd0], RZ ;  /* 0x0000d0ff02ff79a7 */ /* 0x0005e800081000ff */
[----:B------:R-:W-:-:S04]  /*15c0*/  ISETP.NE.AND P0, PT, R12, 0x2, PT ;  /* 0x000000020c00780c */ /* 0x000fc80003f05270 */
[----:B------:R-:W-:Y:S02]  /*15d0*/  SEL R12, R12, RZ, P0 ;  /* 0x000000ff0c0c7207 */ /* 0x000fe40000000000 */
[----:B--2---:R-:W-:-:S04]  /*15e0*/  SEL R2, RZ, 0x1, P0 ;  /* 0x00000001ff027807 */ /* 0x004fc80000000000 */
[----:B------:R-:W-:-:S07]  /*15f0*/  LOP3.LUT R11, R11, R2, RZ, 0x3c, !PT ;  /* 0x000000020b0b7212 */ /* 0x000fce00078e3cff */
.L_x_18:
[----:B------:R-:W-:Y:S01]  /*1600*/  UMOV UR13, 0x400 ;  /* 0x00000400000d7882 */ /* 0x000fe20000000000 */
[----:B------:R-:W-:Y:S01]  /*1610*/  SHF.L.U32 R2, R17, 0x1f, RZ ;  /* 0x0000001f11027819 */ /* 0x000fe200000006ff */
[----:B-1----:R-:W-:Y:S01]  /*1620*/  ULEA UR13, UR45, UR13, 0x18 ;  /* 0x0000000d2d0d7291 */ /* 0x002fe2000f8ec0ff */
[----:B------:R-:W-:Y:S01]  /*1630*/  R2UR UR59, R15 ;  /* 0x000000000f3b72ca */ /* 0x000fe200000e0000 */
[----:B------:R-:W-:Y:S01]  /*1640*/  UISETP.GE.U32.AND UP0, UPT, UR53, 0xff, UPT ;  /* 0x000000ff3500788c */ /* 0x000fe2000bf06070 */
[----:B------:R-:W-:Y:S01]  /*1650*/  R2UR UR27, R14 ;  /* 0x000000000e1b72ca */ /* 0x000fe200000e0000 */
[----:B------:R-:W-:Y:S01]  /*1660*/  ULEA UR4, UR23, UR13, 0x3 ;  /* 0x0000000d17047291 */ /* 0x000fe2000f8e18ff */
[----:B------:R-:W-:-:S08]  /*1670*/  UMOV UR21, URZ ;  /* 0x000000ff00157c82 */ /* 0x000fd00008000000 */
[----:B------:R1:W2:Y:S01]  /*1680*/  SYNCS.PHASECHK.TRANS64.TRYWAIT P2, [UR4+0x10], R2 ;  /* 0x00001002ff0075a7 */ /* 0x0002a20008041104 */
[----:B------:R-:W-:Y:S02]  /*1690*/  USHF.L.U32 UR59, UR59, 0x7, URZ ;  /* 0x000000073b3b7899 */ /* 0x000fe400080006ff */
[----:B------:R-:W-:Y:S01]  /*16a0*/  USHF.L.U32 UR27, UR27, 0x6, URZ ;  /* 0x000000061b1b7899 */ /* 0x000fe200080006ff */
[----:B------:R-:W-:Y:S11]  /*16b0*/  BRA.U !UP0, `(.L_x_20) ;  /* 0x0000000508407547 */ /* 0x000ff6000b800000 */
[----:B------:R-:W-:Y:S01]  /*16c0*/  UMOV UR22, URZ ;  /* 0x000000ff00167c82 */ /* 0x000fe20008000000 */
[----:B------:R-:W-:-:S05]  /*16d0*/  UMOV UR6, UR23 ;  /* 0x0000001700067c82 */ /* 0x000fca0008000000 */
.L_x_27:
[----:B------:R-:W-:Y:S01]  /*16e0*/  ULEA UR57, UR6, UR13, 0x3 ;  /* 0x0000000d06397291 */ /* 0x000fe2000f8e18ff */
[----:B--2---:R-:W-:Y:S01]  /*16f0*/  @!P5 MOV R3, 0x18000 ;  /* 0x000180000003d802 */ /* 0x004fe20000000f00 */
[----:B--2---:R-:W-:Y:S10]  /*1700*/  @P2 BRA `(.L_x_21) ;  /* 0x00000000000c2947 */ /* 0x004ff40003800000 */
[----:B------:R-:W-:-:S04]  /*1710*/  SHF.L.U32 R4, R17, 0x1f, RZ ;  /* 0x0000001f11047819 */ /* 0x000fc800000006ff */
[----:B------:R-:W2:Y:S02]  /*1720*/  SYNCS.PHASECHK.TRANS64.TRYWAIT P0, [UR57+0x10], R4 ;  /* 0x00001004ff0075a7 */ /* 0x000ea40008001139 */
[----:B--2---:R-:W-:Y:S05]  /*1730*/  @!P0 BRA `(.L_x_22) ;  /* 0x0000006800988947 */ /* 0x004fea0003800000 */
.L_x_21:
[----:B------:R2:W-:Y:S01]  /*1740*/  @!P5 SYNCS.ARRIVE.TRANS64 RZ, [UR57], R3 ;  /* 0x00000003ffffd9a7 */ /* 0x0005e20008000039 */
[----:B------:R-:W-:Y:S04]  /*1750*/  BSSY.RECONVERGENT B0, `(.L_x_23) ;  /* 0x0000003000007945 */ /* 0x000fe80003800200 */
[----:B------:R-:W-:Y:S05]  /*1760*/  @P4 BRA `(.L_x_24) ;  /* 0x0000000000044947 */ /* 0x000fea0003800000 */
[----:B------:R-:W-:Y:S05]  /*1770*/  BPT.TRAP 0x1 ;  /* 0x000000040000795c */ /* 0x000fea0000300000 */
.L_x_24:
[----:B------:R-:W-:Y:S05]  /*1780*/  BSYNC.RECONVERGENT B0 ;  /* 0x0000000000007941 */ /* 0x000fea0003800200 */
.L_x_23:
[----:B------:R-:W-:Y:S01]  /*1790*/  UIADD3 UR4, UPT, UPT, UR6, 0x1, URZ ;  /* 0x0000000106047890 */ /* 0x000fe2000fffe0ff */
[----:B------:R-:W-:Y:S01]  /*17a0*/  BSSY.RECONVERGENT B0, `(.L_x_25) ;  /* 0x000003c000007945 */ /* 0x000fe20003800200 */
[----:B------:R-:W-:Y:S02]  /*17b0*/  ELECT P0, URZ, PT ;  /* 0x0000000000ff782f */ /* 0x000fe40003800000 */
[----:B------:R-:W-:-:S04]  /*17c0*/  UISETP.NE.AND UP0, UPT, UR4, 0x2, UPT ;  /* 0x000000020400788c */ /* 0x000fc8000bf05270 */
[----:B------:R-:W-:Y:S02]  /*17d0*/  USEL UR5, URZ, 0x1, UP0 ;  /* 0x00000001ff057887 */ /* 0x000fe40008000000 */
[----:B------:R-:W-:-:S04]  /*17e0*/  USEL UR23, UR4, URZ, UP0 ;  /* 0x000000ff04177287 */ /* 0x000fc80008000000 */
[----:B------:R-:W-:Y:S01]  /*17f0*/  ULEA UR4, UR23, UR13, 0x3 ;  /* 0x0000000d17047291 */ /* 0x000fe2000f8e18ff */
[----:B------:R-:W-:-:S04]  /*1800*/  LOP3.LUT R17, R17, UR5, RZ, 0x3c, !PT ;  /* 0x0000000511117c12 */ /* 0x000fc8000f8e3cff */
[----:B-1----:R-:W-:-:S04]  /*1810*/  SHF.L.U32 R2, R17, 0x1f, RZ ;  /* 0x0000001f11027819 */ /* 0x002fc800000006ff */
[----:B------:R1:W1:Y:S01]  /*1820*/  SYNCS.PHASECHK.TRANS64.TRYWAIT P2, [UR4+0x10], R2 ;  /* 0x00001002ff0075a7 */ /* 0x0002620008041104 */
[----:B------:R-:W-:Y:S05]  /*1830*/  @!P0 BRA `(.L_x_26) ;  /* 0x0000000000c88947 */ /* 0x000fea0003800000 */
[----:B------:R-:W-:Y:S02]  /*1840*/  ULEA UR32, UR6, UR13, 0x10 ;  /* 0x0000000d06207291 */ /* 0x000fe4000f8e80ff */
[----:B------:R-:W-:Y:S02]  /*1850*/  UIADD3 UR4, UP1, UPT, UR38, 0x80, URZ ;  /* 0x0000008026047890 */ /* 0x000fe4000ff3e0ff */
[----:B------:R-:W-:Y:S02]  /*1860*/  USHF.L.U32 UR58, UR22, 0x7, URZ ;  /* 0x00000007163a7899 */ /* 0x000fe400080006ff */
[----:B------:R-:W-:Y:S02]  /*1870*/  ULEA UR7, UR6, UR13, 0xf ;  /* 0x0000000d06077291 */ /* 0x000fe4000f8e78ff */
[----:B------:R-:W-:Y:S02]  /*1880*/  UIADD3 UR14, UP0, UPT, UR38, 0x180, URZ ;  /* 0x00000180260e7890 */ /* 0x000fe4000ff1e0ff */
[----:B------:R-:W-:-:S02]  /*1890*/  UIADD3.X UR5, UPT, UPT, URZ, UR39, URZ, UP1, !UPT ;  /* 0x00000027ff057290 */ /* 0x000fc40008ffe4ff */
[----:B------:R-:W-:Y:S02]  /*18a0*/  UIADD3 UR56, UPT, UPT, UR32, 0x8400, URZ ;  /* 0x0000840020387890 */ /* 0x000fe4000fffe0ff */
[----:B------:R-:W-:Y:S02]  /*18b0*/  UIADD3 UR50, UPT, UPT, UR58, 0x20, URZ ;  /* 0x000000203a327890 */ /* 0x000fe4000fffe0ff */
[----:B------:R-:W-:Y:S02]  /*18c0*/  UIADD3 UR48, UPT, UPT, UR32, 0xc400, URZ ;  /* 0x0000c40020307890 */ /* 0x000fe4000fffe0ff */
[----:B------:R-:W-:Y:S02]  /*18d0*/  UIADD3 UR42, UPT, UPT, UR58, 0x40, URZ ;  /* 0x000000403a2a7890 */ /* 0x000fe4000fffe0ff */
[----:B------:R-:W-:Y:S02]  /*18e0*/  UIADD3 UR40, UPT, UPT, UR32, 0x10400, URZ ;  /* 0x0001040020287890 */ /* 0x000fe4000fffe0ff */
[----:B------:R-:W-:-:S02]  /*18f0*/  UIADD3 UR34, UPT, UPT, UR58, 0x60, URZ ;  /* 0x000000603a227890 */ /* 0x000fc4000fffe0ff */
[----:B------:R-:W-:Y:S02]  /*1900*/  UIADD3 UR32, UPT, UPT, UR32, 0x14400, URZ ;  /* 0x0001440020207890 */ /* 0x000fe4000fffe0ff */
[----:B------:R-:W-:Y:S02]  /*1910*/  UIADD3.X UR15, UPT, UPT, URZ, UR39, URZ, UP0, !UPT ;  /* 0x00000027ff0f7290 */ /* 0x000fe400087fe4ff */
[----:B------:R-:W-:Y:S02]  /*1920*/  UIADD3 UR24, UPT, UPT, UR7, 0x28400, URZ ;  /* 0x0002840007187890 */ /* 0x000fe4000fffe0ff */
[----:B------:R-:W-:Y:S01]  /*1930*/  UIADD3 UR8, UPT, UPT, UR7, 0x2a400, URZ ;  /* 0x0002a40007087890 */ /* 0x000fe2000fffe0ff */
[----:B------:R-:W-:Y:S01]  /*1940*/  UMOV UR30, 0x0 ;  /* 0x00000000001e7882 */ /* 0x000fe20000000000 */
[----:B------:R-:W-:Y:S01]  /*1950*/  UMOV UR31, 0x10000000 ;  /* 0x10000000001f7882 */ /* 0x000fe20000000000 */
[----:B------:R-:W-:Y:S01]  /*1960*/  UMOV UR49, UR57 ;  /* 0x0000003900317c82 */ /* 0x000fe20008000000 */
[----:B------:R-:W-:Y:S01]  /*1970*/  UMOV UR51, UR59 ;  /* 0x0000003b00337c82 */ /* 0x000fe20008000000 */
[----:B------:R-:W-:Y:S01]  /*1980*/  UMOV UR52, UR60 ;  /* 0x0000003c00347c82 */ /* 0x000fe20008000000 */
[----:B------:R-:W-:Y:S01]  /*1990*/  UMOV UR41, UR57 ;  /* 0x0000003900297c82 */ /* 0x000fe20008000000 */
[----:B------:R-:W-:Y:S01]  /*19a0*/  UMOV UR43, UR59 ;  /* 0x0000003b002b7c82 */ /* 0x000fe20008000000 */
[----:B------:R-:W-:Y:S01]  /*19b0*/  UMOV UR44, UR60 ;  /* 0x0000003c002c7c82 */ /* 0x000fe20008000000 */
[----:B------:R-:W-:Y:S01]  /*19c0*/  UTMALDG.3D [UR56], [UR4], desc[UR30] ;  /* 0x00001e38040075b4 */ /* 0x000fe20008011000 */
[----:B------:R-:W-:Y:S01]  /*19d0*/  UMOV UR33, UR57 ;  /* 0x0000003900217c82 */ /* 0x000fe20008000000 */
        /* <DEDUP_REMOVED lines=10> */
[----:B------:R-:W-:Y:S01]  /*1a80*/  UIADD3 UR16, UPT, UPT, UR7, 0x2c400, URZ ;  /* 0x0002c40007107890 */ /* 0x000fe2000fffe0ff */
[----:B------:R-:W-:Y:S01]  /*1a90*/  UMOV UR17, UR57 ;  /* 0x0000003900117c82 */ /* 0x000fe20008000000 */
[----:B------:R-:W-:Y:S01]  /*1aa0*/  UMOV UR19, UR27 ;  /* 0x0000001b00137c82 */ /* 0x000fe20008000000 */
[----:B------:R-:W-:Y:S01]  /*1ab0*/  UTMALDG.3D [UR40], [UR4], desc[UR30] ;  /* 0x00001e28040075b4 */ /* 0x000fe20008011000 */
[----:B------:R-:W-:Y:S01]  /*1ac0*/  UMOV UR20, UR60 ;  /* 0x0000003c00147c82 */ /* 0x000fe20008000000 */
[----:B------:R-:W-:Y:S01]  /*1ad0*/  UMOV UR18, UR42 ;  /* 0x0000002a00127c82 */ /* 0x000fe20008000000 */
[----:B------:R-:W-:Y:S01]  /*1ae0*/  UTMALDG.3D [UR32], [UR4], desc[UR30] ;  /* 0x00001e20040075b4 */ /* 0x000fe20008011000 */
[----:B------:R-:W-:Y:S01]  /*1af0*/  UTMALDG.3D [UR24], [UR14], desc[UR30] ;  /* 0x00001e180e0075b4 */ /* 0x000fe20008011000 */
[----:B------:R2:W-:Y:S01]  /*1b00*/  UTMALDG.3D [UR8], [UR14], desc[UR30] ;  /* 0x00001e080e0075b4 */ /* 0x0005e20008011000 */
[----:B------:R1:W-:Y:S01]  /*1b10*/  UTMALDG.3D [UR16], [UR14], desc[UR30] ;  /* 0x00001e100e0075b4 */ /* 0x0003e20008011000 */
[----:B--2---:R-:W-:Y:S01]  /*1b20*/  UIADD3 UR8, UPT, UPT, UR7, 0x2e400, URZ ;  /* 0x0002e40007087890 */ /* 0x004fe2000fffe0ff */
[----:B------:R-:W-:-:S08]  /*1b30*/  UMOV UR10, UR34 ;  /* 0x00000022000a7c82 */ /* 0x000fd00008000000 */
[----:B------:R2:W-:Y:S02]  /*1b40*/  UTMALDG.3D [UR8], [UR14], desc[UR30] ;  /* 0x00001e080e0075b4 */ /* 0x0005e40008011000 */
[----:B--2---:R-:W-:Y:S01]  /*1b50*/  NOP ;  /* 0x0000000000007918 */ /* 0x004fe20000000000 */
.L_x_26:
[----:B-1----:R-:W-:Y:S05]  /*1b60*/  BSYNC.RECONVERGENT B0 ;  /* 0x0000000000007941 */ /* 0x002fea0003800200 */
.L_x_25:
[----:B------:R-:W-:Y:S01]  /*1b70*/  UIADD3 UR22, UPT, UPT, UR22, 0x1, URZ ;  /* 0x0000000116167890 */ /* 0x000fe2000fffe0ff */
[----:B------:R-:W-:Y:S01]  /*1b80*/  UMOV UR6, UR23 ;  /* 0x0000001700067c82 */ /* 0x000fe20008000000 */
[----:B------:R-:W-:Y:S02]  /*1b90*/  UMOV UR21, UR29 ;  /* 0x0000001d00157c82 */ /* 0x000fe40008000000 */
[----:B------:R-:W-:-:S09]  /*1ba0*/  UISETP.NE.AND UP0, UPT, UR22, UR29, UPT ;  /* 0x0000001d1600728c */ /* 0x000fd2000bf05270 */
[----:B------:R-:W-:Y:S05]  /*1bb0*/  BRA.U UP0, `(.L_x_27) ;  /* 0xfffffff900c87547 */ /* 0x000fea000b83ffff */
.L_x_20:
[----:B------:R-:W-:Y:S01]  /*1bc0*/  ULEA UR4, UR23, UR13, 0x3 ;  /* 0x0000000d17047291 */ /* 0x000fe2000f8e18ff */
[----:B-1----:R-:W-:Y:S01]  /*1bd0*/  SHF.L.U32 R2, R17, 0x1f, RZ ;  /* 0x0000001f11027819 */ /* 0x002fe200000006ff */
[----:B------:R-:W-:Y:S01]  /*1be0*/  @!P1 SYNCS.ARRIVE.TRANS64.A1T0 RZ, [UR13+0x68], RZ ;  /* 0x000068ffffff99a7 */ /* 0x000fe2000810000d */
[----:B------:R-:W-:-:S06]  /*1bf0*/  UISETP.GT.AND UP0, UPT, UR46, UR37, UPT ;  /* 0x000000252e00728c */ /* 0x000fcc000bf04270 */
[----:B------:R1:W1:Y:S03]  /*1c00*/  SYNCS.PHASECHK.TRANS64.TRYWAIT P1, [UR4+0x10], R2 ;  /* 0x00001002ff0075a7 */ /* 0x0002660008021104 */
[----:B------:R-:W-:Y:S05]  /*1c10*/  BRA.U !UP0, `(.L_x_28) ;  /* 0x00000005083c7547 */ /* 0x000fea000b800000 */
[----:B------:R-:W-:Y:S01]  /*1c20*/  UIADD3 UR22, UPT, UPT, UR47, UR21, URZ ;  /* 0x000000152f167290 */ /* 0x000fe2000fffe0ff */
[----:B------:R-:W-:-:S11]  /*1c30*/  UMOV UR6, UR23 ;  /* 0x0000001700067c82 */ /* 0x000fd60008000000 */
.L_x_35:
[----:B------:R-:W-:Y:S01]  /*1c40*/  ULEA UR57, UR6, UR13, 0x3 ;  /* 0x0000000d06397291 */ /* 0x000fe2000f8e18ff */
[----:B--2---:R-:W-:Y:S01]  /*1c50*/  @!P5 MOV R3, 0x18000 ;  /* 0x000180000003d802 */ /* 0x004fe20000000f00 */
[----:B-1----:R-:W-:Y:S10]  /*1c60*/  @P1 BRA `(.L_x_29) ;  /* 0x00000000000c1947 */ /* 0x002ff40003800000 */
[----:B------:R-:W-:-:S04]  /*1c70*/  SHF.L.U32 R4, R17, 0x1f, RZ ;  /* 0x0000001f11047819 */ /* 0x000fc800000006ff */
[----:B------:R-:W1:Y:S02]  /*1c80*/  SYNCS.PHASECHK.TRANS64.TRYWAIT P0, [UR57+0x10], R4 ;  /* 0x00001004ff0075a7 */ /* 0x000e640008001139 */
[----:B-1----:R-:W-:Y:S05]  /*1c90*/  @!P0 BRA `(.L_x_30) ;  /* 0x0000006400588947 */ /* 0x002fea0003800000 */
.L_x_29:
[----:B------:R2:W-:Y:S01]  /*1ca0*/  @!P5 SYNCS.ARRIVE.TRANS64 RZ, [UR57], R3 ;  /* 0x00000003ffffd9a7 */ /* 0x0005e20008000039 */
[----:B------:R-:W-:Y:S04]  /*1cb0*/  BSSY.RECONVERGENT B0, `(.L_x_31) ;  /* 0x0000003000007945 */ /* 0x000fe80003800200 */
[----:B------:R-:W-:Y:S05]  /*1cc0*/  @P4 BRA `(.L_x_32) ;  /* 0x0000000000044947 */ /* 0x000fea0003800000 */
[----:B------:R-:W-:Y:S05]  /*1cd0*/  BPT.TRAP 0x1 ;  /* 0x000000040000795c */ /* 0x000fea0000300000 */
.L_x_32:
[----:B------:R-:W-:Y:S05]  /*1ce0*/  BSYNC.RECONVERGENT B0 ;  /* 0x0000000000007941 */ /* 0x000fea0003800200 */
.L_x_31:
        /* <DEDUP_REMOVED lines=61> */
.L_x_34:
[----:B-1----:R-:W-:Y:S05]  /*20c0*/  BSYNC.RECONVERGENT B0 ;  /* 0x0000000000007941 */ /* 0x002fea0003800200 */
.L_x_33:
[----:B------:R-:W-:Y:S01]  /*20d0*/  UIADD3 UR21, UPT, UPT, UR21, 0x1, URZ ;  /* 0x0000000115157890 */ /* 0x000fe2000fffe0ff */
[----:B------:R-:W-:-:S03]  /*20e0*/  UMOV UR6, UR23 ;  /* 0x0000001700067c82 */ /* 0x000fc60008000000 */
[----:B------:R-:W-:-:S09]  /*20f0*/  UISETP.NE.AND UP0, UPT, UR21, UR22, UPT ;  /* 0x000000161500728c */ /* 0x000fd2000bf05270 */
[----:B------:R-:W-:Y:S05]  /*2100*/  BRA.U UP0, `(.L_x_35) ;  /* 0xfffffff900cc7547 */ /* 0x000fea000b83ffff */
.L_x_28:
[C---:B-1----:R-:W-:Y:S01]  /*2110*/  LEA R2, R16.reuse, UR13, 0x3 ;  /* 0x0000000d10027c11 */ /* 0x042fe2000f8e18ff */
[----:B------:R-:W-:Y:S01]  /*2120*/  NOP ;  /* 0x0000000000007918 */ /* 0x000fe20000000000 */
[----:B--2---:R-:W-:Y:S02]  /*2130*/  SHF.L.U32 R3, R13, 0x1f, RZ ;  /* 0x0000001f0d037819 */ /* 0x004fe400000006ff */
[----:B------:R-:W-:Y:S02]  /*2140*/  LEA R4, R16, UR13, 0x4 ;  /* 0x0000000d10047c11 */ /* 0x000fe4000f8e20ff */
[----:B------:R-:W1:Y:S02]  /*2150*/  SYNCS.PHASECHK.TRANS64.TRYWAIT P0, [R2+URZ+0x70], R3 ;  /* 0x00007003020075a7 */ /* 0x000e6400080011ff */
[----:B-1----:R-:W-:Y:S05]  /*2160*/  @!P0 BRA `(.L_x_36) ;  /* 0x00000060003c8947 */ /* 0x002fea0003800000 */
.L_x_136:
[----:B------:R-:W2:Y:S01]  /*2170*/  LDS.128 R4, [R4+0x100] ;  /* 0x0001000004047984 */ /* 0x000ea20000000c00 */
[----:B---3--:R-:W-:Y:S01]  /*2180*/  ISETP.GE.AND P0, PT, R26, 0x1, PT ;  /* 0x000000011a00780c */ /* 0x008fe20003f06270 */
[----:B-1----:R-:W-:Y:S01]  /*2190*/  VIADD R2, R2, 0x80 ;  /* 0x0000008002027836 */ /* 0x002fe20000000000 */
[----:B------:R-:W-:Y:S01]  /*21a0*/  @!PT LDS RZ, [RZ] ;  /* 0x00000000fffff984 */ /* 0x000fe20000000800 */
[----:B------:R-:W-:Y:S01]  /*21b0*/  @!PT LDS RZ, [RZ] ;  /* 0x00000000fffff984 */ /* 0x000fe20000000800 */
[----:B------:R-:W-:Y:S01]  /*21c0*/  @!PT LDS RZ, [RZ] ;  /* 0x00000000fffff984 */ /* 0x000fe20000000800 */
[----:B------:R-:W-:Y:S01]  /*21d0*/  @!PT LDS RZ, [RZ] ;  /* 0x00000000fffff984 */ /* 0x000fe20000000800 */
[----:B------:R1:W-:Y:S06]  /*21e0*/  MEMBAR.ALL.CTA ;  /* 0x0000000000007992 */ /* 0x0003ec0000008000 */
[----:B-1----:R-:W1:Y:S01]  /*21f0*/  FENCE.VIEW.ASYNC.S ;  /* 0x00000000000073c6 */ /* 0x002e620000000000 */
[----:B------:R-:W-:-:S04]  /*2200*/  PRMT R2, RZ, 0x654, R2 ;  /* 0x00000654ff027816 */ /* 0x000fc80000000002 */
[----:B-1----:R1:W-:Y:S01]  /*2210*/  SYNCS.ARRIVE.TRANS64.RED.A1T0 RZ, [R2+URZ], RZ ;  /* 0x000000ff02ff79a7 */ /* 0x0023e200081004ff */
[----:B--2---:R-:W-:-:S13]  /*2220*/  LOP3.LUT P2, RZ, R6, 0x1, RZ, 0xc0, !PT ;  /* 0x0000000106ff7812 */ /* 0x004fda000784c0ff */
[----:B------:R-:W-:Y:S01]  /*2230*/  @P2 SHF.R.U32.HI R3, RZ, 0x10, R5 ;  /* 0x00000010ff032819 */ /* 0x000fe20000011605 */
[----:B------:R-:W-:Y:S01]  /*2240*/  VOTEU.ANY UP0, P2 ;  /* 0x0000000000ff7886 */ /* 0x000fe20001000100 */
[----:B------:R-:W-:Y:S02]  /*2250*/  @P2 MOV R10, R4 ;  /* 0x00000004000a2202 */ /* 0x000fe40000000f00 */
[----:B------:R-:W-:Y:S02]  /*2260*/  @P2 R2UR.BROADCAST UR4, R3 ;  /* 0x00000000030422ca */ /* 0x000fe400008e0000 */
[----:B------:R-:W-:-:S11]  /*2270*/  @P2 LOP3.LUT R9, R5, 0xffff, RZ, 0xc0, !PT ;  /* 0x0000ffff05092812 */ /* 0x000fd600078ec0ff */
[----:B------:R-:W-:Y:S01]  /*2280*/  @UP0 UMOV UR60, UR4 ;  /* 0x00000004003c0c82 */ /* 0x000fe20008000000 */
[----:B-1----:R-:W-:Y:S05]  /*2290*/  @!P0 BRA `(.L_x_37) ;  /* 0x0000000000b88947 */ /* 0x002fea0003800000 */
[----:B------:R-:W4:Y:S01]  /*22a0*/  LDC.64 R4, c[0x0][0xb18] ;  /* 0x0002c600ff047b82 */ /* 0x000f220000000a00 */
[----:B------:R-:W-:-:S07]  /*22b0*/  ISETP.NE.AND P3, PT, R26, 0x1, PT ;  /* 0x000000011a00780c */ /* 0x000fce0003f65270 */
[----:B------:R-:W1:Y:S08]  /*22c0*/  LDC.64 R6, c[0x0][0xb10] ;  /* 0x0002c400ff067b82 */ /* 0x000e700000000a00 */
[----:B------:R-:W2:Y:S08]  /*22d0*/  LDC R14, c[0x0][0xb20] ;  /* 0x0002c800ff0e7b82 */ /* 0x000eb00000000800 */
[----:B------:R-:W3:Y:S01]  /*22e0*/  LDC R15, c[0x0][0xb0c] ;  /* 0x0002c300ff0f7b82 */ /* 0x000ee20000000800 */
[----:B----4-:R-:W-:Y:S01]  /*22f0*/  IMAD.HI.U32 R19, R0, R5, RZ ;  /* 0x0000000500137227 */ /* 0x010fe200078e00ff */
[----:B------:R-:W-:-:S03]  /*2300*/  ISETP.NE.AND P0, PT, R4, 0x1, PT ;  /* 0x000000010400780c */ /* 0x000fc60003f05270 */
[----:B------:R-:W-:-:S03]  /*2310*/  IMAD.HI.U32 R5, R9, R5, RZ ;  /* 0x0000000509057227 */ /* 0x000fc600078e00ff */
[----:B------:R-:W4:Y:S01]  /*2320*/  LDC.64 R2, c[0x0][0xb28] ;  /* 0x0002ca00ff027b82 */ /* 0x000f220000000a00 */
[----:B-1----:R-:W-:-:S04]  /*2330*/  IMAD.HI.U32 R20, R8, R6, RZ ;  /* 0x0000000608147227 */ /* 0x002fc800078e00ff */
[----:B------:R-:W-:Y:S01]  /*2340*/  IMAD.HI.U32 R21, R10, R6, RZ ;  /* 0x000000060a157227 */ /* 0x000fe200078e00ff */
[----:B------:R-:W-:Y:S02]  /*2350*/  SHF.R.U32.HI R20, RZ, R7, R20 ;  /* 0x00000007ff147219 */ /* 0x000fe40000011614 */
[-C--:B--2---:R-:W-:Y:S02]  /*2360*/  SHF.R.U32.HI R19, RZ, R14.reuse, R19 ;  /* 0x0000000eff137219 */ /* 0x084fe40000011613 */
[----:B------:R-:W-:Y:S02]  /*2370*/  SHF.R.U32.HI R5, RZ, R14, R5 ;  /* 0x0000000eff057219 */ /* 0x000fe40000011605 */
[----:B------:R-:W-:Y:S02]  /*2380*/  SEL R19, R0, R19, !P0 ;  /* 0x0000001300137207 */ /* 0x000fe40004000000 */
[----:B------:R-:W-:Y:S02]  /*2390*/  SHF.R.U32.HI R21, RZ, R7, R21 ;  /* 0x00000007ff157219 */ /* 0x000fe40000011615 */
[----:B---3--:R-:W-:-:S02]  /*23a0*/  ISETP.NE.AND P1, PT, R15, 0x1, PT ;  /* 0x000000010f00780c */ /* 0x008fc40003f25270 */
[----:B------:R-:W-:Y:S02]  /*23b0*/  SEL R5, R9, R5, !P0 ;  /* 0x0000000509057207 */ /* 0x000fe40004000000 */
[----:B------:R-:W-:Y:S02]  /*23c0*/  SEL R20, R8, R20, !P1 ;  /* 0x0000001408147207 */ /* 0x000fe40004800000 */
[----:B------:R-:W-:Y:S01]  /*23d0*/  SEL R21, R10, R21, !P1 ;  /* 0x000000150a157207 */ /* 0x000fe20004800000 */
[----:B----4-:R-:W-:-:S04]  /*23e0*/  IMAD.HI.U32 R18, R19, R2, RZ ;  /* 0x0000000213127227 */ /* 0x010fc800078e00ff */
        /* <DEDUP_REMOVED lines=10> */
[----:B------:R-:W-:-:S04]  /*2490*/  @!P0 IMAD.HI.U32 R7, R21, R2, RZ ;  /* 0x0000000215078227 */ /* 0x000fc800078e00ff */
[----:B------:R-:W-:Y:S01]  /*24a0*/  IMAD.MOV R2, RZ, RZ, -R6 ;  /* 0x000000ffff027224 */ /* 0x000fe200078e0a06 */
[----:B------:R-:W-:Y:S02]  /*24b0*/  @!P0 SHF.R.U32.HI R3, RZ, R3, R7 ;  /* 0x00000003ff038219 */ /* 0x000fe40000011607 */
[----:B------:R-:W-:Y:S01]  /*24c0*/  IADD3 R7, PT, PT, -R5, RZ, RZ ;  /* 0x000000ff05077210 */ /* 0x000fe20007ffe1ff */
[----:B------:R-:W-:Y:S01]  /*24d0*/  IMAD R2, R26, R2, R5 ;  /* 0x000000021a027224 */ /* 0x000fe200078e0205 */
        /* <DEDUP_REMOVED lines=10> */
.L_x_37:
[----:B------:R-:W1:Y:S02]  /*2580*/  LDCU UR4, c[0x0][0xb30] ;  /* 0x00016600ff0477ac */ /* 0x000e640008000800 */
[----:B-1----:R-:W-:-:S09]  /*2590*/  UISETP.NE.AND UP0, UPT, UR4, 0x1, UPT ;  /* 0x000000010400788c */ /* 0x002fd2000bf05270 */
[----:B------:R-:W-:Y:S05]  /*25a0*/  BRA.U UP0, `(.L_x_38) ;  /* 0x0000000100407547 */ /* 0x000fea000b800000 */
[----:B------:R-:W1:Y:S08]  /*25b0*/  LDC.64 R4, c[0x0][0xb10] ;  /* 0x0002c400ff047b82 */ /* 0x000e700000000a00 */
[----:B------:R-:W2:Y:S08]  /*25c0*/  LDC.64 R2, c[0x0][0xb18] ;  /* 0x0002c600ff027b82 */ /* 0x000eb00000000a00 */
[----:B------:R-:W3:Y:S08]  /*25d0*/  LDC R6, c[0x0][0xb20] ;  /* 0x0002c800ff067b82 */ /* 0x000ef00000000800 */
[----:B------:R-:W4:Y:S01]  /*25e0*/  LDC R7, c[0x0][0xb0c] ;  /* 0x0002c300ff077b82 */ /* 0x000f220000000800 */
[----:B-1----:R-:W-:-:S05]  /*25f0*/  IMAD.HI.U32 R4, R10, R4, RZ ;  /* 0x000000040a047227 */ /* 0x002fca00078e00ff */
[----:B------:R-:W-:Y:S01]  /*2600*/  SHF.R.U32.HI R4, RZ, R5, R4 ;  /* 0x00000005ff047219 */ /* 0x000fe20000011604 */
[----:B--2---:R-:W-:Y:S01]  /*2610*/  IMAD.HI.U32 R3, R9, R3, RZ ;  /* 0x0000000309037227 */ /* 0x004fe200078e00ff */
[----:B------:R-:W-:-:S04]  /*2620*/  ISETP.NE.AND P0, PT, R2, 0x1, PT ;  /* 0x000000010200780c */ /* 0x000fc80003f05270 */
[----:B---3--:R-:W-:-:S04]  /*2630*/  SHF.R.U32.HI R3, RZ, R6, R3 ;  /* 0x00000006ff037219 */ /* 0x008fc80000011603 */
[----:B------:R-:W-:Y:S02]  /*2640*/  SEL R3, R9, R3, !P0 ;  /* 0x0000000309037207 */ /* 0x000fe40004000000 */
[----:B----4-:R-:W-:-:S04]  /*2650*/  ISETP.NE.AND P1, PT, R7, 0x1, PT ;  /* 0x000000010700780c */ /* 0x010fc80003f25270 */
[----:B------:R-:W-:-:S05]  /*2660*/  SEL R4, R10, R4, !P1 ;  /* 0x000000040a047207 */ /* 0x000fca0004800000 */
[----:B------:R-:W-:Y:S02]  /*2670*/  IMAD.IADD R5, R3, 0x1, -R4 ;  /* 0x0000000103057824 */ /* 0x000fe400078e0a04 */
[----:B------:R-:W-:Y:S02]  /*2680*/  IMAD.IADD R3, R4, 0x1, -R3 ;  /* 0x0000000104037824 */ /* 0x000fe400078e0a03 */
[----:B------:R-:W-:Y:S02]  /*2690*/  IMAD R10, R5, R7, R10 ;  /* 0x00000007050a7224 */ /* 0x000fe400078e020a */
[----:B------:R-:W-:-:S07]  /*26a0*/  IMAD R9, R3, R2, R9 ;  /* 0x0000000203097224 */ /* 0x000fce00078e0209 */
.L_x_38:
[----:B------:R-:W-:Y:S01]  /*26b0*/  VIADD R16, R16, 0x1 ;  /* 0x0000000110107836 */ /* 0x000fe20000000000 */
[----:B------:R-:W-:Y:S01]  /*26c0*/  PLOP3.LUT P1, PT, PT, PT, PT, 0x80, 0x8 ;  /* 0x000000000008781c */ /* 0x000fe20003f2f070 */
[----:B------:R-:W-:Y:S02]  /*26d0*/  IMAD.IADD R15, R10, 0x1, R63 ;  /* 0x000000010a0f7824 */ /* 0x000fe400078e023f */
[----:B------:R-:W-:Y:S01]  /*26e0*/  IMAD.IADD R14, R9, 0x1, R62 ;  /* 0x00000001090e7824 */ /* 0x000fe200078e023e */
[----:B------:R-:W-:-:S04]  /*26f0*/  ISETP.NE.AND P0, PT, R16, 0x2, PT ;  /* 0x000000021000780c */ /* 0x000fc80003f05270 */
[----:B------:R-:W-:Y:S02]  /*2700*/  SEL R2, RZ, 0x1, P0 ;  /* 0x00000001ff027807 */ /* 0x000fe40000000000 */
[----:B------:R-:W-:Y:S02]  /*2710*/  SEL R16, R16, RZ, P0 ;  /* 0x000000ff10107207 */ /* 0x000fe40000000000 */
[----:B------:R-:W-:Y:S01]  /*2720*/  LOP3.LUT R13, R13, R2, RZ, 0x3c, !PT ;  /* 0x000000020d0d7212 */ /* 0x000fe200078e3cff */
[----:B------:R-:W-:Y:S06]  /*2730*/  @P2 BRA `(.L_x_39) ;  /* 0xffffffec00702947 */ /* 0x000fec000383ffff */
[----:B------:R-:W-:Y:S01]  /*2740*/  UIADD3 UR13, UPT, UPT, UR13, 0x10, URZ ;  /* 0x000000100d0d7890 */ /* 0x000fe2000fffe0ff */
[----:B------:R-:W-:-:S03]  /*2750*/  SHF.L.U32 R2, R17, 0x1f, RZ ;  /* 0x0000001f11027819 */ /* 0x000fc600000006ff */
[----:B------:R-:W-:-:S09]  /*2760*/  ULEA UR4, UR23, UR13, 0x3 ;  /* 0x0000000d17047291 */ /* 0x000fd2000f8e18ff */
[----:B------:R-:W1:Y:S02]  /*2770*/  SYNCS.PHASECHK.TRANS64.TRYWAIT P0, [UR4], R2 ;  /* 0x00000002ff0075a7 */ /* 0x000e640008001104 */
[----:B-1----:R-:W-:Y:S05]  /*2780*/  @!P0 BRA `(.L_x_40) ;  /* 0x0000005800c88947 */ /* 0x002fea0003800000 */
.L_x_138:
[----:B------:R-:W-:-:S04]  /*2790*/  UIADD3 UR4, UPT, UPT, UR23, 0x1, URZ ;  /* 0x0000000117047890 */ /* 0x000fc8000fffe0ff */
[----:B------:R-:W-:-:S04]  /*27a0*/  UISETP.NE.AND UP0, UPT, UR4, 0x2, UPT ;  /* 0x000000020400788c */ /* 0x000fc8000bf05270 */
[----:B------:R-:W-:Y:S02]  /*27b0*/  USEL UR5, URZ, 0x1, UP0 ;  /* 0x00000001ff057887 */ /* 0x000fe40008000000 */
[----:B------:R-:W-:-:S04]  /*27c0*/  USEL UR4, UR4, URZ, UP0 ;  /* 0x000000ff04047287 */ /* 0x000fc80008000000 */
[----:B------:R-:W-:Y:S01]  /*27d0*/  ULEA UR4, UR4, UR13, 0x3 ;  /* 0x0000000d04047291 */ /* 0x000fe2000f8e18ff */
[----:B-1----:R-:W-:-:S04]  /*27e0*/  LOP3.LUT R2, R17, UR5, RZ, 0x3c, !PT ;  /* 0x0000000511027c12 */ /* 0x002fc8000f8e3cff */
[----:B------:R-:W-:Y:S01]  /*27f0*/  SHF.L.U32 R2, R2, 0x1f, RZ ;  /* 0x0000001f02027819 */ /* 0x000fe200000006ff */
[----:B----4-:R-:W-:-:S07]  /*2800*/  IMAD.U32 R0, RZ, RZ, UR4 ;  /* 0x00000004ff007e24 */ /* 0x010fce000f8e00ff */
.L_x_41:
[----:B-1----:R1:W2:Y:S02]  /*2810*/  SYNCS.PHASECHK.TRANS64.TRYWAIT P0, [R0+URZ], R2 ;  /* 0x00000002000075a7 */ /* 0x0022a400080011ff */
[----:B--2---:R-:W-:Y:S05]  /*2820*/  @!P0 NANOSLEEP.SYNCS 0x989680 ;  /* 0x009896800000895d */ /* 0x004fea0003900000 */
[----:B------:R-:W2:Y:S02]  /*2830*/  @!P0 SYNCS.PHASECHK.TRANS64 P0, [R0+URZ], R2 ;  /* 0x00000002000085a7 */ /* 0x000ea400080010ff */
[----:B--2---:R-:W-:Y:S05]  /*2840*/  @P0 EXIT ;  /* 0x000000000000094d */ /* 0x004fea0003800000 */
[----:B------:R-:W-:Y:S05]  /*2850*/  BRA `(.L_x_41) ;  /* 0xfffffffc00ec7947 */ /* 0x000fea000383ffff */
.L_x_17:
[----:B------:R-:W-:-:S04]  /*2860*/  UISETP.NE.AND UP1, UPT, UR45, URZ, UPT ;  /* 0x000000ff2d00728c */ /* 0x000fc8000bf25270 */
[----:B------:R-:W-:-:S09]  /*2870*/  UISETP.NE.OR UP1, UPT, UR10, 0x1, UP1 ;  /* 0x000000010a00788c */ /* 0x000fd20008f25670 */
[----:B------:R-:W-:Y:S05]  /*2880*/  BRA.U UP1, `(.L_x_42) ;  /* 0x0000000501487547 */ /* 0x000fea000b800000 */
[----:B------:R-:W-:Y:S01]  /*2890*/  ISETP.NE.AND P2, PT, R2, RZ, PT ;  /* 0x000000ff0200720c */ /* 0x000fe20003f45270 */
[----:B------:R-:W-:Y:S01]  /*28a0*/  IMAD.MOV.U32 R12, RZ, RZ, 0x1 ;  /* 0x00000001ff0c7424 */ /* 0x000fe200078e00ff */
[----:B------:R-:W-:Y:S02]  /*28b0*/  CS2R R10, SRZ ;  /* 0x00000000000a7805 */ /* 0x000fe4000001ff00 */
[----:B------:R-:W-:Y:S01]  /*28c0*/  CS2R R8, SRZ ;  /* 0x0000000000087805 */ /* 0x000fe2000001ff00 */
[----:B------:R-:W-:Y:S01]  /*28d0*/  UMOV UR6, 0x400 ;  /* 0x0000040000067882 */ /* 0x000fe20000000000 */
[----:B------:R-:W-:Y:S01]  /*28e0*/  UMOV UR5, URZ ;  /* 0x000000ff00057c82 */ /* 0x000fe20008000000 */
[----:B------:R-:W-:-:S12]  /*28f0*/  ULEA UR6, UR45, UR6, 0x18 ;  /* 0x000000062d067291 */ /* 0x000fd8000f8ec0ff */
.L_x_46:
[----:B------:R-:W-:Y:S02]  /*2900*/  LEA R0, R8, UR6, 0x3 ;  /* 0x0000000608007c11 */ /* 0x000fe4000f8e18ff */
[----:B------:R-:W-:-:S03]  /*2910*/  SHF.L.U32 R4, R9, 0x1f, RZ ;  /* 0x0000001f09047819 */ /* 0x000fc600000006ff */
[----:B------:R-:W-:Y:S01]  /*2920*/  VIADD R5, R0, 0xe0 ;  /* 0x000000e000057836 */ /* 0x000fe20000000000 */
[----:B------:R-:W1:Y:S02]  /*2930*/  SYNCS.PHASECHK.TRANS64.TRYWAIT P0, [R0+URZ+0xd0], R4 ;  /* 0x0000d004000075a7 */ /* 0x000e6400080011ff */
[----:B-1----:R-:W-:Y:S05]  /*2940*/  @!P0 BRA `(.L_x_43) ;  /* 0x0000005800708947 */ /* 0x002fea0003800000 */
.L_x_139:
[----:B------:R-:W-:Y:S01]  /*2950*/  ULEA UR4, UR5, UR6, 0x3 ;  /* 0x0000000605047291 */ /* 0x000fe2000f8e18ff */
[----:B-1----:R-:W-:Y:S01]  /*2960*/  PRMT R0, RZ, 0x654, R5 ;  /* 0x00000654ff007816 */ /* 0x002fe20000000005 */
[----:B------:R-:W-:Y:S01]  /*2970*/  @!P2 IMAD.MOV.U32 R4, RZ, RZ, 0x10 ;  /* 0x00000010ff04a424 */ /* 0x000fe200078e00ff */
[----:B------:R-:W-:Y:S01]  /*2980*/  SHF.L.U32 R5, R12, 0x1f, RZ ;  /* 0x0000001f0c057819 */ /* 0x000fe200000006ff */
[----:B------:R-:W-:Y:S01]  /*2990*/  UIADD3 UR7, UPT, UPT, UR4, 0x70, URZ ;  /* 0x0000007004077890 */ /* 0x000fe2000fffe0ff */
[----:B------:R1:W-:Y:S05]  /*29a0*/  SYNCS.ARRIVE.TRANS64.RED.A1T0 RZ, [R0+URZ], RZ ;  /* 0x000000ff00ff79a7 */ /* 0x0003ea00081004ff */
[----:B------:R-:W-:Y:S01]  /*29b0*/  IMAD.U32 R6, RZ, RZ, UR7 ;  /* 0x00000007ff067e24 */ /* 0x000fe2000f8e00ff */
[----:B------:R-:W2:Y:S04]  /*29c0*/  SYNCS.PHASECHK.TRANS64.TRYWAIT P0, [UR4+0x80], R5 ;  /* 0x00008005ff0075a7 */ /* 0x000ea80008001104 */
[----:B------:R-:W-:Y:S01]  /*29d0*/  PRMT R6, R2, 0x654, R6 ;  /* 0x0000065402067816 */ /* 0x000fe20000000006 */
[----:B-12---:R-:W-:Y:S06]  /*29e0*/  @!P0 BRA `(.L_x_44) ;  /* 0x00000058005c8947 */ /* 0x006fec0003800000 */
.L_x_141:
[----:B------:R-:W-:Y:S01]  /*29f0*/  ULEA UR8, UR5, UR6, 0x4 ;  /* 0x0000000605087291 */ /* 0x000fe2000f8e20ff */
[----:B------:R-:W-:Y:S01]  /*2a00*/  SEL R3, R6, R3, !P2 ;  /* 0x0000000306037207 */ /* 0x000fe20005000000 */
[----:B------:R-:W-:Y:S01]  /*2a10*/  UIADD3 UR9, UPT, UPT, UR4, 0x70, URZ ;  /* 0x0000007004097890 */ /* 0x000fe2000fffe0ff */
[----:B-1----:R-:W-:Y:S01]  /*2a20*/  LEA R0, R11, UR6, 0x3 ;  /* 0x000000060b007c11 */ /* 0x002fe2000f8e18ff */
[----:B------:R-:W-:Y:S01]  /*2a30*/  UIADD3 UR8, UPT, UPT, UR8, 0x100, URZ ;  /* 0x0000010008087890 */ /* 0x000fe2000fffe0ff */
[----:B------:R1:W-:Y:S01]  /*2a40*/  @!P2 SYNCS.ARRIVE.TRANS64.RED RZ, [R3+URZ], R4 ;  /* 0x0000000403ffa9a7 */ /* 0x0003e200080004ff */
[----:B------:R-:W-:Y:S01]  /*2a50*/  UIADD3 UR4, UPT, UPT, UR5, 0x1, URZ ;  /* 0x0000000105047890 */ /* 0x000fe2000fffe0ff */
[----:B------:R-:W-:-:S03]  /*2a60*/  VIADD R8, R8, 0x1 ;  /* 0x0000000108087836 */ /* 0x000fc60000000000 */
[----:B------:R-:W-:Y:S02]  /*2a70*/  UISETP.NE.AND UP0, UPT, UR4, 0x2, UPT ;  /* 0x000000020400788c */ /* 0x000fe4000bf05270 */
[----:B------:R-:W-:Y:S01]  /*2a80*/  ISETP.NE.AND P0, PT, R8, 0x2, PT ;  /* 0x000000020800780c */ /* 0x000fe20003f05270 */
[----:B------:R-:W-:Y:S06]  /*2a90*/  UGETNEXTWORKID.BROADCAST [UR8], [UR9] ;  /* 0x00000000080073ca */ /* 0x000fec0008000100 */
[----:B------:R-:W-:Y:S02]  /*2aa0*/  USEL UR7, URZ, 0x1, UP0 ;  /* 0x00000001ff077887 */ /* 0x000fe40008000000 */
[----:B------:R-:W-:-:S04]  /*2ab0*/  USEL UR5, UR4, URZ, UP0 ;  /* 0x000000ff04057287 */ /* 0x000fc80008000000 */
[----:B------:R-:W-:Y:S02]  /*2ac0*/  LOP3.LUT R12, R12, UR7, RZ, 0x3c, !PT ;  /* 0x000000070c0c7c12 */ /* 0x000fe4000f8e3cff */
[----:B-1----:R-:W-:-:S04]  /*2ad0*/  SHF.L.U32 R4, R10, 0x1f, RZ ;  /* 0x0000001f0a047819 */ /* 0x002fc800000006ff */
[----:B------:R-:W1:Y:S02]  /*2ae0*/  SYNCS.PHASECHK.TRANS64.TRYWAIT P1, [R0+URZ+0x70], R4 ;  /* 0x00007004000075a7 */ /* 0x000e6400080211ff */
[----:B-1----:R-:W-:Y:S05]  /*2af0*/  @!P1 BRA `(.L_x_45) ;  /* 0x0000005800309947 */ /* 0x002fea0003800000 */
.L_x_142:
[C---:B-1----:R-:W-:Y:S01]  /*2b00*/  LEA R4, R11.reuse, UR6, 0x4 ;  /* 0x000000060b047c11 */ /* 0x042fe2000f8e20ff */
[----:B------:R-:W-:Y:S01]  /*2b10*/  VIADD R0, R0, 0x80 ;  /* 0x0000008000007836 */ /* 0x000fe20000000000 */
[----:B------:R-:W-:Y:S01]  /*2b20*/  SEL R8, R8, RZ, P0 ;  /* 0x000000ff08087207 */ /* 0x000fe20000000000 */
[----:B------:R-:W-:-:S03]  /*2b30*/  VIADD R11, R11, 0x1 ;  /* 0x000000010b0b7836 */ /* 0x000fc60000000000 */
[----:B------:R-:W1:Y:S01]  /*2b40*/  LDS.128 R4, [R4+0x100] ;  /* 0x0001000004047984 */ /* 0x000e620000000c00 */
[----:B------:R-:W-:Y:S02]  /*2b50*/  PRMT R0, RZ, 0x654, R0 ;  /* 0x00000654ff007816 */ /* 0x000fe40000000000 */
[C---:B------:R-:W-:Y:S01]  /*2b60*/  ISETP.NE.AND P1, PT, R11.reuse, 0x2, PT ;  /* 0x000000020b00780c */ /* 0x040fe20003f25270 */
[----:B------:R-:W-:Y:S01]  /*2b70*/  @!PT LDS RZ, [RZ] ;  /* 0x00000000fffff984 */ /* 0x000fe20000000800 */
[----:B------:R-:W-:Y:S01]  /*2b80*/  @!PT LDS RZ, [RZ] ;  /* 0x00000000fffff984 */ /* 0x000fe20000000800 */
[----:B------:R-:W-:Y:S01]  /*2b90*/  @!PT LDS RZ, [RZ] ;  /* 0x00000000fffff984 */ /* 0x000fe20000000800 */
[----:B------:R-:W-:Y:S01]  /*2ba0*/  @!PT LDS RZ, [RZ] ;  /* 0x00000000fffff984 */ /* 0x000fe20000000800 */
[----:B------:R2:W-:Y:S06]  /*2bb0*/  MEMBAR.ALL.CTA ;  /* 0x0000000000007992 */ /* 0x0005ec0000008000 */
[----:B--2---:R-:W2:Y:S01]  /*2bc0*/  FENCE.VIEW.ASYNC.S ;  /* 0x00000000000073c6 */ /* 0x004ea20000000000 */
[----:B------:R-:W-:Y:S01]  /*2bd0*/  SEL R11, R11, RZ, P1 ;  /* 0x000000ff0b0b7207 */ /* 0x000fe20000800000 */
[----:B--2---:R2:W-:Y:S01]  /*2be0*/  SYNCS.ARRIVE.TRANS64.RED.A1T0 RZ, [R0+URZ], RZ ;  /* 0x000000ff00ff79a7 */ /* 0x0045e200081004ff */
[----:B-1----:R-:W-:-:S02]  /*2bf0*/  LOP3.LUT P3, RZ, R6, 0x1, RZ, 0xc0, !PT ;  /* 0x0000000106ff7812 */ /* 0x002fc4000786c0ff */
[----:B------:R-:W-:-:S04]  /*2c00*/  SEL R4, RZ, 0x1, P1 ;  /* 0x00000001ff047807 */ /* 0x000fc80000800000 */
[----:B------:R-:W-:Y:S02]  /*2c10*/  LOP3.LUT R10, R10, R4, RZ, 0x3c, !PT ;  /* 0x000000040a0a7212 */ /* 0x000fe400078e3cff */
[----:B--2---:R-:W-:-:S04]  /*2c20*/  SEL R0, RZ, 0x1, P0 ;  /* 0x00000001ff007807 */ /* 0x004fc80000000000 */
[----:B------:R-:W-:Y:S01]  /*2c30*/  LOP3.LUT R9, R9, R0, RZ, 0x3c, !PT ;  /* 0x0000000009097212 */ /* 0x000fe200078e3cff */
[----:B------:R-:W-:Y:S06]  /*2c40*/  @P3 BRA `(.L_x_46) ;  /* 0xfffffffc002c3947 */ /* 0x000fec000383ffff */
[----:B------:R-:W-:Y:S01]  /*2c50*/  ULEA UR4, UR5, UR6, 0x3 ;  /* 0x0000000605047291 */ /* 0x000fe2000f8e18ff */
[----:B------:R-:W-:-:S08]  /*2c60*/  SHF.L.U32 R2, R12, 0x1f, RZ ;  /* 0x0000001f0c027819 */ /* 0x000fd000000006ff */
[----:B------:R-:W1:Y:S02]  /*2c70*/  SYNCS.PHASECHK.TRANS64 P0, [UR4+0x80], R2 ;  /* 0x00008002ff0075a7 */ /* 0x000e640008001004 */
[----:B-1----:R-:W-:Y:S05]  /*2c80*/  @P0 BRA `(.L_x_47) ;  /* 0x0000000000080947 */ /* 0x002fea0003800000 */
[----:B------:R-:W1:Y:S02]  /*2c90*/  SYNCS.PHASECHK.TRANS64.TRYWAIT P0, [UR4+0x80], R2 ;  /* 0x00008002ff0075a7 */ /* 0x000e640008001104 */
[----:B-1----:R-:W-:Y:S05]  /*2ca0*/  @!P0 BRA `(.L_x_48) ;  /* 0x0000005400d88947 */ /* 0x002fea0003800000 */
.L_x_47:
[----:B------:R-:W-:-:S04]  /*2cb0*/  UIADD3 UR7, UPT, UPT, UR5, 0x1, URZ ;  /* 0x0000000105077890 */ /* 0x000fc8000fffe0ff */
[----:B------:R-:W-:-:S04]  /*2cc0*/  UISETP.NE.AND UP0, UPT, UR7, 0x2, UPT ;  /* 0x000000020700788c */ /* 0x000fc8000bf05270 */
[----:B------:R-:W-:Y:S02]  /*2cd0*/  USEL UR8, URZ, 0x1, UP0 ;  /* 0x00000001ff087887 */ /* 0x000fe40008000000 */
[----:B------:R-:W-:-:S04]  /*2ce0*/  USEL UR7, UR7, URZ, UP0 ;  /* 0x000000ff07077287 */ /* 0x000fc80008000000 */
[----:B------:R-:W-:Y:S01]  /*2cf0*/  ULEA UR7, UR7, UR6, 0x3 ;  /* 0x0000000607077291 */ /* 0x000fe2000f8e18ff */
[----:B-1----:R-:W-:-:S04]  /*2d00*/  LOP3.LUT R2, R12, UR8, RZ, 0x3c, !PT ;  /* 0x000000080c027c12 */ /* 0x002fc8000f8e3cff */
[----:B------:R-:W-:-:S04]  /*2d10*/  SHF.L.U32 R0, R2, 0x1f, RZ ;  /* 0x0000001f02007819 */ /* 0x000fc800000006ff */
[----:B------:R-:W1:Y:S02]  /*2d20*/  SYNCS.PHASECHK.TRANS64 P0, [UR7+0x80], R0 ;  /* 0x00008000ff0075a7 */ /* 0x000e640008001007 */
[----:B-1----:R-:W-:Y:S05]  /*2d30*/  @P0 EXIT ;  /* 0x000000000000094d */ /* 0x002fea0003800000 */
[----:B------:R-:W-:Y:S02]  /*2d40*/  SHF.L.U32 R2, R2, 0x1f, RZ ;  /* 0x0000001f02027819 */ /* 0x000fe400000006ff */
[----:B------:R-:W-:-:S07]  /*2d50*/  MOV R0, UR7 ;  /* 0x0000000700007c02 */ /* 0x000fce0008000f00 */
.L_x_49:
[----:B-1----:R1:W2:Y:S02]  /*2d60*/  SYNCS.PHASECHK.TRANS64.TRYWAIT P0, [R0+URZ+0x80], R2 ;  /* 0x00008002000075a7 */ /* 0x0022a400080011ff */
[----:B--2---:R-:W-:Y:S05]  /*2d70*/  @!P0 NANOSLEEP.SYNCS 0x989680 ;  /* 0x009896800000895d */ /* 0x004fea0003900000 */
[----:B------:R-:W2:Y:S02]  /*2d80*/  @!P0 SYNCS.PHASECHK.TRANS64 P0, [R0+URZ+0x80], R2 ;  /* 0x00008002000085a7 */ /* 0x000ea400080010ff */
[----:B--2---:R-:W-:Y:S05]  /*2d90*/  @P0 EXIT ;  /* 0x000000000000094d */ /* 0x004fea0003800000 */
[----:B------:R-:W-:Y:S05]  /*2da0*/  BRA `(.L_x_49) ;  /* 0xfffffffc00ec7947 */ /* 0x000fea000383ffff */
.L_x_42:
[----:B------:R-:W-:-:S09]  /*2db0*/  UISETP.NE.AND UP1, UPT, UR10, URZ, UPT ;  /* 0x000000ff0a00728c */ /* 0x000fd2000bf25270 */
[----:B------:R-:W-:Y:S05]  /*2dc0*/  BRA.U UP1, `(.L_x_50) ;  /* 0x0000001501047547 */ /* 0x000fea000b800000 */
[----:B------:R-:W-:Y:S01]  /*2dd0*/  UMOV UR4, 0x40 ;  /* 0x0000004000047882 */ /* 0x000fe20000000000 */
[----:B------:R-:W-:Y:S01]  /*2de0*/  NOP ;  /* 0x0000000000007918 */ /* 0x000fe20000000000 */
[----:B------:R-:W-:Y:S01]  /*2df0*/  ULEA UR5, UR45, UR4, 0x18 ;  /* 0x000000042d057291 */ /* 0x000fe2000f8ec0ff */
[----:B------:R-:W-:Y:S02]  /*2e00*/  UMOV UR6, 0x400 ;  /* 0x0000040000067882 */ /* 0x000fe40000000000 */
[----:B------:R-:W-:-:S06]  /*2e10*/  ULEA UR6, UR45, UR6, 0x18 ;  /* 0x000000062d067291 */ /* 0x000fcc000f8ec0ff */
[----:B------:R-:W1:Y:S02]  /*2e20*/  LDS.U8 R0, [UR5+0x1c] ;  /* 0x00001c05ff007984 */ /* 0x000e640008000000 */
[----:B-1----:R-:W-:-:S13]  /*2e30*/  ISETP.NE.AND P0, PT, R0, RZ, PT ;  /* 0x000000ff0000720c */ /* 0x002fda0003f05270 */
[----:B------:R-:W-:Y:S05]  /*2e40*/  @P0 BRA `(.L_x_51) ;  /* 0x0000000000580947 */ /* 0x000fea0003800000 */
[----:B------:R-:W-:-:S13]  /*2e50*/  ELECT P0, URZ, PT ;  /* 0x0000000000ff782f */ /* 0x000fda0003800000 */
[----:B------:R-:W-:Y:S05]  /*2e60*/  @!P0 BRA `(.L_x_52) ;  /* 0x0000000000608947 */ /* 0x000fea0003800000 */
[----:B------:R-:W-:Y:S01]  /*2e70*/  UMOV UR4, 0x10 ;  /* 0x0000001000047882 */ /* 0x000fe20000000000 */
[----:B------:R-:W-:Y:S01]  /*2e80*/  HFMA2 R0, -RZ, RZ, 0, 5.9604644775390625e-08 ;  /* 0x00000001ff007431 */ /* 0x000fe200000001ff */
[----:B------:R-:W-:-:S03]  /*2e90*/  MOV R2, 0xffff ;  /* 0x0000ffff00027802 */ /* 0x000fc60000000f00 */
[----:B------:R-:W-:Y:S04]  /*2ea0*/  DEPBAR.LE SB1, 0x36 ;  /* 0x00009d800000791a */ /* 0x000fe80000000000 */
[----:B------:R-:W1:Y:S02]  /*2eb0*/  UTCATOMSWS.FIND_AND_SET.ALIGN UP0, UR4, UR4 ;  /* 0x00000004000475e3 */ /* 0x000e640008000800 */
[----:B-1----:R-:W-:Y:S01]  /*2ec0*/  MOV R3, UR4 ;  /* 0x0000000400037c02 */ /* 0x002fe20008000f00 */
[----:B------:R-:W-:Y:S06]  /*2ed0*/  BRA.U UP0, `(.L_x_53) ;  /* 0x0000000100187547 */ /* 0x000fec000b800000 */
.L_x_54:
[----:B------:R-:W-:Y:S05]  /*2ee0*/  NANOSLEEP 0x64 ;  /* 0x000000640000795d */ /* 0x000fea0003800000 */
[----:B------:R-:W-:-:S05]  /*2ef0*/  UMOV UR4, 0x10 ;  /* 0x0000001000047882 */ /* 0x000fca0000000000 */
[----:B------:R-:W-:Y:S04]  /*2f00*/  DEPBAR.LE SB1, 0x36 ;  /* 0x00009d800000791a */ /* 0x000fe80000000000 */
[----:B------:R-:W1:Y:S02]  /*2f10*/  UTCATOMSWS.FIND_AND_SET.ALIGN UP0, UR4, UR4 ;  /* 0x00000004000475e3 */ /* 0x000e640008000800 */
[----:B-1----:R-:W-:Y:S01]  /*2f20*/  MOV R3, UR4 ;  /* 0x0000000400037c02 */ /* 0x002fe20008000f00 */
[----:B------:R-:W-:Y:S05]  /*2f30*/  BRA.U !UP0, `(.L_x_54) ;  /* 0xfffffffd08e87547 */ /* 0x000fea000b83ffff */
.L_x_53:
[-C--:B------:R-:W-:Y:S02]  /*2f40*/  SHF.L.U32 R2, R2, R3.reuse, RZ ;  /* 0x0000000302027219 */ /* 0x080fe400000006ff */
[----:B------:R-:W-:Y:S01]  /*2f50*/  SHF.L.U32 R0, R0, R3, RZ ;  /* 0x0000000300007219 */ /* 0x000fe200000006ff */
[----:B------:R-:W-:Y:S02]  /*2f60*/  IMAD.SHL.U32 R3, R3, 0x20, RZ ;  /* 0x0000002003037824 */ /* 0x000fe400078e00ff */
[----:B------:R1:W-:Y:S04]  /*2f70*/  ATOMS.OR RZ, [UR5+0x14], R2 ;  /* 0x00001402ffff798c */ /* 0x0003e8000b000005 */
[----:B------:R1:W-:Y:S04]  /*2f80*/  ATOMS.OR RZ, [UR5+0x18], R0 ;  /* 0x00001800ffff798c */ /* 0x0003e8000b000005 */
[----:B------:R1:W-:Y:S01]  /*2f90*/  STS [UR6+0x120], R3 ;  /* 0x00012003ff007988 */ /* 0x0003e20008000806 */
[----:B------:R-:W-:Y:S05]  /*2fa0*/  BRA `(.L_x_52) ;  /* 0x0000000000107947 */ /* 0x000fea0003800000 */
.L_x_51:
[----:B------:R-:W-:Y:S02]  /*2fb0*/  MOV R0, 0xffffffff ;  /* 0xffffffff00007802 */ /* 0x000fe40000000f00 */
[----:B------:R-:W-:-:S03]  /*2fc0*/  MOV R2, 0x2ff0 ;  /* 0x00002ff000027802 */ /* 0x000fc60000000f00 */
[----:B------:R1:W-:Y:S04]  /*2fd0*/  STS [UR6+0x120], R0 ;  /* 0x00012000ff007988 */ /* 0x0003e80008000806 */
[----:B-1-3-5:R-:W-:Y:S05]  /*2fe0*/  CALL.REL.NOINC `($__internal_1_$__cuda_sm10x_tcgen05_guardrail_trap_phase_invalid_during_alloc) ;  /* 0x0000005c00247944 */ /* 0x02afea0003c00000 */
.L_x_52:
[----:B------:R-:W-:Y:S05]  /*2ff0*/  WARPSYNC.ALL ;  /* 0x0000000000007948 */ /* 0x000fea0003800000 */
[----:B------:R-:W2:Y:S01]  /*3000*/  S2UR UR4, SR_CgaCtaId ;  /* 0x00000000000479c3 */ /* 0x000ea20000008800 */
[----:B------:R-:W-:Y:S01]  /*3010*/  UMOV UR70, 0x400 ;  /* 0x0000040000467882 */ /* 0x000fe20000000000 */
[----:B------:R-:W-:-:S06]  /*3020*/  NOP ;  /* 0x0000000000007918 */ /* 0x000fcc0000000000 */
[----:B------:R-:W-:Y:S06]  /*3030*/  BAR.ARV 0x6, 0xa0 ;  /* 0x0182800000007b1d */ /* 0x000fec0000002000 */
[----:B------:R-:W4:Y:S01]  /*3040*/  LDCU UR5, c[0x0][0x38c] ;  /* 0x00007180ff0577ac */ /* 0x000f220008000800 */
[----:B------:R-:W-:Y:S01]  /*3050*/  IMAD.MOV.U32 R11, RZ, RZ, 0x1 ;  /* 0x00000001ff0b7424 */ /* 0x000fe200078e00ff */
[----:B------:R-:W-:Y:S01]  /*3060*/  CS2R R8, SRZ ;  /* 0x0000000000087805 */ /* 0x000fe2000001ff00 */
[----:B------:R-:W-:Y:S01]  /*3070*/  IMAD.MOV.U32 R10, RZ, RZ, RZ ;  /* 0x000000ffff0a7224 */ /* 0x000fe200078e00ff */
[----:B------:R-:W3:Y:S01]  /*3080*/  LDCU UR7, c[0x0][0x38c] ;  /* 0x00007180ff0777ac */ /* 0x000ee20008000800 */
[----:B------:R-:W-:Y:S01]  /*3090*/  UMOV UR9, URZ ;  /* 0x000000ff00097c82 */ /* 0x000fe20008000000 */
[----:B------:R-:W-:Y:S01]  /*30a0*/  UMOV UR76, 0x0 ;  /* 0x00000000004c7882 */ /* 0x000fe20000000000 */
[----:B--2---:R-:W-:Y:S01]  /*30b0*/  ULEA UR70, UR4, UR70, 0x18 ;  /* 0x0000004604467291 */ /* 0x004fe2000f8ec0ff */
[----:B------:R-:W-:-:S02]  /*30c0*/  UMOV UR77, 0x8100910 ;  /* 0x08100910004d7882 */ /* 0x000fc40000000000 */
[----:B------:R-:W-:Y:S01]  /*30d0*/  UMOV UR4, URZ ;  /* 0x000000ff00047c82 */ /* 0x000fe20008000000 */
[----:B------:R-:W-:Y:S01]  /*30e0*/  UIADD3 UR6, UPT, UPT, UR70, 0x28400, URZ ;  /* 0x0002840046067890 */ /* 0x000fe2000fffe0ff */
[----:B------:R-:W-:Y:S01]  /*30f0*/  IMAD.U32 R15, RZ, RZ, UR4 ;  /* 0x00000004ff0f7e24 */ /* 0x000fe2000f8e00ff */
[----:B------:R-:W-:Y:S01]  /*3100*/  UMOV UR74, 0x0 ;  /* 0x00000000004a7882 */ /* 0x000fe20000000000 */
[----:B------:R-:W-:Y:S01]  /*3110*/  UMOV UR75, 0x8100910 ;  /* 0x08100910004b7882 */ /* 0x000fe20000000000 */
[----:B----4-:R-:W-:Y:S01]  /*3120*/  UIADD3 UR5, UPT, UPT, UR5, 0x7f, URZ ;  /* 0x0000007f05057890 */ /* 0x010fe2000fffe0ff */
[----:B-1----:R-:W1:Y:S03]  /*3130*/  LDS R0, [UR70+0x120] ;  /* 0x00012046ff007984 */ /* 0x002e660008000800 */
[----:B------:R-:W-:Y:S02]  /*3140*/  USHF.R.S32.HI UR4, URZ, 0x1f, UR5 ;  /* 0x0000001fff047899 */ /* 0x000fe40008011405 */
[----:B---3--:R-:W-:-:S02]  /*3150*/  UISETP.GE.AND UP3, UPT, UR7, 0x1, UPT ;  /* 0x000000010700788c */ /* 0x008fc4000bf66270 */
[----:B------:R-:W-:Y:S02]  /*3160*/  ULEA.HI UR4, UR4, UR5, URZ, 0x7 ;  /* 0x0000000504047291 */ /* 0x000fe4000f8f38ff */
[----:B------:R-:W-:Y:S02]  /*3170*/  UIADD3 UR5, UPT, UPT, UR70, 0x8400, URZ ;  /* 0x0000840046057890 */ /* 0x000fe4000fffe0ff */
[----:B------:R-:W-:Y:S02]  /*3180*/  USHF.R.S32.HI UR8, URZ, 0x7, UR4 ;  /* 0x00000007ff087899 */ /* 0x000fe40008011404 */
[----:B------:R-:W-:Y:S02]  /*3190*/  USHF.R.U32.HI UR4, URZ, 0x4, UR6 ;  /* 0x00000004ff047899 */ /* 0x000fe40008011606 */
[----:B------:R-:W-:Y:S02]  /*31a0*/  UISETP.LT.AND UP0, UPT, UR8, 0x1, UPT ;  /* 0x000000010800788c */ /* 0x000fe4000bf01270 */
[----:B------:R-:W-:Y:S01]  /*31b0*/  IMAD.U32 R12, RZ, RZ, UR8 ;  /* 0x00000008ff0c7e24 */ /* 0x000fe2000f8e00ff */
[----:B------:R-:W-:-:S02]  /*31c0*/  ULOP3.LUT UR4, UR4, 0x3fff, URZ, 0xc0, !UPT ;  /* 0x00003fff04047892 */ /* 0x000fc4000f8ec0ff */
[----:B------:R-:W-:Y:S02]  /*31d0*/  USEL UR6, UR8, 0x1, !UP0 ;  /* 0x0000000108067887 */ /* 0x000fe4000c000000 */
[----:B------:R-:W-:Y:S02]  /*31e0*/  ULOP3.LUT UR73, UR4, 0x10000, URZ, 0xfc, !UPT ;  /* 0x0001000004497892 */ /* 0x000fe4000f8efcff */
[----:B------:R-:W-:Y:S02]  /*31f0*/  UIADD3 UR4, UPT, UPT, -UR6, URZ, URZ ;  /* 0x000000ff06047290 */ /* 0x000fe4000fffe1ff */
[----:B------:R-:W-:-:S04]  /*3200*/  USHF.R.U32.HI UR5, URZ, 0x4, UR5 ;  /* 0x00000004ff057899 */ /* 0x000fc80008011605 */
[----:B------:R-:W-:Y:S01]  /*3210*/  ULOP3.LUT UR5, UR5, 0x3fff, URZ, 0xc0, !UPT ;  /* 0x00003fff05057892 */ /* 0x000fe2000f8ec0ff */
[----:B------:R-:W-:-:S03]  /*3220*/  MOV R14, UR4 ;  /* 0x00000004000e7c02 */ /* 0x000fc60008000f00 */
[----:B------:R-:W-:Y:S01]  /*3230*/  ULOP3.LUT UR72, UR5, 0x10000, URZ, 0xfc, !UPT ;  /* 0x0001000005487892 */ /* 0x000fe2000f8efcff */
[----:B-1----:R-:W-:-:S13]  /*3240*/  R2UR UR8, R0 ;  /* 0x00000000000872ca */ /* 0x002fda00000e0000 */
[----:B------:R-:W-:-:S07]  /*3250*/  MOV R16, UR8 ;  /* 0x0000000800107c02 */ /* 0x000fce0008000f00 */
.L_x_61:
[----:B------:R-:W-:Y:S02]  /*3260*/  LEA R0, R10, UR70, 0x3 ;  /* 0x000000460a007c11 */ /* 0x000fe4000f8e18ff */
[----:B------:R-:W-:Y:S02]  /*3270*/  SHF.L.U32 R2, R9, 0x1f, RZ ;  /* 0x0000001f09027819 */ /* 0x000fe400000006ff */
[----:B------:R-:W-:Y:S01]  /*3280*/  PLOP3.LUT P0, PT, PT, PT, UP3, 0x80, 0x8 ;  /* 0x000000000008781c */ /* 0x000fe20003f0f038 */
[----:B------:R-:W-:Y:S01]  /*3290*/  VIADD R3, R0, 0x80 ;  /* 0x0000008000037836 */ /* 0x000fe20000000000 */
[----:B-1----:R-:W1:Y:S02]  /*32a0*/  SYNCS.PHASECHK.TRANS64.TRYWAIT P1, [R0+URZ+0x70], R2 ;  /* 0x00007002000075a7 */ /* 0x002e6400080211ff */
[----:B-1----:R-:W-:Y:S09]  /*32b0*/  @!P1 BRA `(.L_x_55) ;  /* 0x00000050006c9947 */ /* 0x002ff20003800000 */
.L_x_144:
[----:B------:R-:W-:Y:S01]  /*32c0*/  LEA R4, R10, UR70, 0x4 ;  /* 0x000000460a047c11 */ /* 0x000fe2000f8e20ff */
[----:B------:R-:W-:Y:S01]  /*32d0*/  @UP3 ULEA UR4, UR9, UR70, 0x3 ;  /* 0x0000004609043291 */ /* 0x000fe2000f8e18ff */
[----:B------:R-:W-:Y:S02]  /*32e0*/  R2UR UR5, R15 ;  /* 0x000000000f0572ca */ /* 0x000fe400000e0000 */
[----:B------:R-:W-:Y:S02]  /*32f0*/  PLOP3.LUT P2, PT, PT, PT, PT, 0x80, 0x8 ;  /* 0x000000000008781c */ /* 0x000fe40003f4f070 */
[----:B------:R-:W2:Y:S01]  /*3300*/  LDS.128 R4, [R4+0x100] ;  /* 0x0001000004047984 */ /* 0x000ea20000000c00 */
[----:B------:R-:W-:Y:S02]  /*3310*/  PRMT R3, RZ, 0x654, R3 ;  /* 0x00000654ff037816 */ /* 0x000fe40000000003 */
[----:B-1----:R-:W-:Y:S01]  /*3320*/  @P0 SHF.L.U32 R2, R8, 0x1f, RZ ;  /* 0x0000001f08020819 */ /* 0x002fe200000006ff */
[----:B------:R-:W-:Y:S01]  /*3330*/  @!PT LDS RZ, [RZ] ;  /* 0x00000000fffff984 */ /* 0x000fe20000000800 */
[----:B------:R-:W-:Y:S01]  /*3340*/  @!PT LDS RZ, [RZ] ;  /* 0x00000000fffff984 */ /* 0x000fe20000000800 */
[----:B------:R-:W-:Y:S01]  /*3350*/  @!PT LDS RZ, [RZ] ;  /* 0x00000000fffff984 */ /* 0x000fe20000000800 */
[----:B------:R-:W-:Y:S01]  /*3360*/  @!PT LDS RZ, [RZ] ;  /* 0x00000000fffff984 */ /* 0x000fe20000000800 */
[----:B------:R1:W-:Y:S06]  /*3370*/  MEMBAR.ALL.CTA ;  /* 0x0000000000007992 */ /* 0x0003ec0000008000 */
[----:B-1----:R-:W1:Y:S01]  /*3380*/  FENCE.VIEW.ASYNC.S ;  /* 0x00000000000073c6 */ /* 0x002e620000000000 */
[----:B------:R-:W-:-:S02]  /*3390*/  SHF.L.U32 R0, R11, 0x1f, RZ ;  /* 0x0000001f0b007819 */ /* 0x000fc400000006ff */
[----:B------:R-:W-:Y:S01]  /*33a0*/  R2UR UR6, R16 ;  /* 0x00000000100672ca */ /* 0x000fe200000e0000 */
[----:B------:R-:W-:-:S06]  /*33b0*/  ULEA UR7, UR5, UR70, 0x3 ;  /* 0x0000004605077291 */ /* 0x000fcc000f8e18ff */
[----:B------:R-:W-:-:S06]  /*33c0*/  IMAD.U32 R13, RZ, RZ, UR7 ;  /* 0x00000007ff0d7e24 */ /* 0x000fcc000f8e00ff */
[----:B------:R-:W-:Y:S01]  /*33d0*/  ULEA UR8, UR5, UR6, 0x6 ;  /* 0x0000000605087291 */ /* 0x000fe2000f8e30ff */
[----:B-1----:R1:W-:Y:S01]  /*33e0*/  SYNCS.ARRIVE.TRANS64.RED.A1T0 RZ, [R3+URZ], RZ ;  /* 0x000000ff03ff79a7 */ /* 0x0023e200081004ff */
[----:B------:R1:W3:Y:S01]  /*33f0*/  @P0 SYNCS.PHASECHK.TRANS64.TRYWAIT P2, [UR4], R2 ;  /* 0x00000002ff0005a7 */ /* 0x0002e20008041104 */
[----:B--2---:R-:W-:Y:S01]  /*3400*/  LOP3.LUT P1, RZ, R6, 0x1, RZ, 0xc0, !PT ;  /* 0x0000000106ff7812 */ /* 0x004fe2000782c0ff */
[----:B------:R-:W2:Y:S02]  /*3410*/  SYNCS.PHASECHK.TRANS64.TRYWAIT P0, [UR7+0xb0], R0 ;  /* 0x0000b000ff0075a7 */ /* 0x000ea40008001107 */
[----:B-123--:R-:W-:Y:S10]  /*3420*/  @!P0 BRA `(.L_x_56) ;  /* 0x0000005000248947 */ /* 0x00eff40003800000 */
.L_x_146:
[----:B------:R-:W-:Y:S01]  /*3430*/  IADD3 R10, PT, PT, R10, 0x1, RZ ;  /* 0x000000010a0a7810 */ /* 0x000fe20007ffe0ff */
[----:B------:R-:W-:Y:S06]  /*3440*/  BRA.U !UP3, `(.L_x_57) ;  /* 0x000000050bec7547 */ /* 0x000fec000b800000 */
[----:B------:R-:W-:Y:S01]  /*3450*/  R2UR UR69, R14 ;  /* 0x000000000e4572ca */ /* 0x000fe200000e0000 */
[----:B------:R-:W-:Y:S01]  /*3460*/  UPLOP3.LUT UP4, UPT, UPT, UPT, UPT, 0x40, 0x4 ;  /* 0x000000000004789c */ /* 0x000fe20003f8e870 */
[----:B------:R-:W-:Y:S01]  /*3470*/  R2UR UR68, R12 ;  /* 0x000000000c4472ca */ /* 0x000fe200000e0000 */
[----:B------:R-:W-:-:S14]  /*3480*/  UMOV UR7, UR9 ;  /* 0x0000000900077c82 */ /* 0x000fdc0008000000 */
.L_x_60:
[----:B------:R-:W-:Y:S02]  /*3490*/  UIADD3 UR69, UPT, UPT, UR69, 0x1, URZ ;  /* 0x0000000145457890 */ /* 0x000fe4000fffe0ff */
[----:B--2---:R-:W-:Y:S02]  /*34a0*/  ULEA UR5, UR7, UR70, 0x3 ;  /* 0x0000004607057291 */ /* 0x004fe4000f8e18ff */
[----:B------:R-:W-:Y:S01]  /*34b0*/  UISETP.NE.AND UP0, UPT, UR69, URZ, UPT ;  /* 0x000000ff4500728c */ /* 0x000fe2000bf05270 */
[----:B------:R-:W-:Y:S10]  /*34c0*/  @P2 BRA `(.L_x_58) ;  /* 0x00000000000c2947 */ /* 0x000ff40003800000 */
[----:B-1----:R-:W-:Y:S04]  /*34d0*/  SHF.L.U32 R2, R8, 0x1f, RZ ;  /* 0x0000001f08027819 */ /* 0x002fe800000006ff */
[----:B------:R-:W1:Y:S02]  /*34e0*/  SYNCS.PHASECHK.TRANS64.TRYWAIT P0, [UR5], R2 ;  /* 0x00000002ff0075a7 */ /* 0x000e640008001105 */
[----:B-1----:R-:W-:Y:S05]  /*34f0*/  @!P0 BRA `(.L_x_59) ;  /* 0x00000050000c8947 */ /* 0x002fea0003800000 */
.L_x_58:
[----:B------:R-:W-:Y:S01]  /*3500*/  UISETP.NE.AND UP1, UPT, UR68, 0x1, UPT ;  /* 0x000000014400788c */ /* 0x000fe2000bf25270 */
[----:B------:R-:W-:Y:S01]  /*3510*/  PLOP3.LUT P2, PT, PT, PT, PT, 0x80, 0x8 ;  /* 0x000000000008781c */ /* 0x000fe20003f4f070 */
[----:B------:R-:W-:Y:S01]  /*3520*/  UIADD3 UR9, UPT, UPT, UR7, 0x1, URZ ;  /* 0x0000000107097890 */ /* 0x000fe2000fffe0ff */
[----:B------:R-:W-:Y:S01]  /*3530*/  MOV.SPILL R3, UR75 ;  /* 0x0000004b00037c02 */ /* 0x000fe20009000f00 */
[----:B------:R-:W-:Y:S01]  /*3540*/  UIADD3 UR71, UPT, UPT, UR5, 0x10, URZ ;  /* 0x0000001005477890 */ /* 0x000fe2000fffe0ff */
[----:B-1----:R-:W-:Y:S01]  /*3550*/  MOV.SPILL R2, UR74 ;  /* 0x0000004a00027c02 */ /* 0x002fe20009000f00 */
[----:B------:R-:W-:Y:S01]  /*3560*/  UISETP.NE.AND UP2, UPT, UR9, 0x2, UPT ;  /* 0x000000020900788c */ /* 0x000fe2000bf45270 */
[----:B------:R-:W-:Y:S01]  /*3570*/  PLOP3.LUT P0, PT, PT, PT, UP1, 0x80, 0x8 ;  /* 0x000000000008781c */ /* 0x000fe20003f0f018 */
[----:B------:R-:W-:Y:S02]  /*3580*/  ULEA UR6, UR7, UR73, 0xb ;  /* 0x0000004907067291 */ /* 0x000fe4000f8e58ff */
[----:B------:R-:W-:Y:S02]  /*3590*/  USEL UR5, URZ, 0x1, UP2 ;  /* 0x00000001ff057887 */ /* 0x000fe40009000000 */
[----:B------:R-:W-:Y:S02]  /*35a0*/  USEL UR9, UR9, URZ, UP2 ;  /* 0x000000ff09097287 */ /* 0x000fe40009000000 */
[----:B------:R-:W-:Y:S02]  /*35b0*/  ULEA UR4, UR7, UR72, 0xc ;  /* 0x0000004807047291 */ /* 0x000fe4000f8e60ff */
[----:B------:R-:W-:Y:S01]  /*35c0*/  @UP1 ULEA UR7, UR9, UR70, 0x3 ;  /* 0x0000004609071291 */ /* 0x000fe2000f8e18ff */
[----:B------:R-:W-:Y:S01]  /*35d0*/  LOP3.LUT R8, R8, UR5, RZ, 0x3c, !PT ;  /* 0x0000000508087c12 */ /* 0x000fe2000f8e3cff */
[----:B------:R-:W-:Y:S02]  /*35e0*/  UIADD3 UR20, UPT, UPT, UR6, 0x2, URZ ;  /* 0x0000000206147890 */ /* 0x000fe4000fffe0ff */
[----:B------:R-:W-:Y:S01]  /*35f0*/  UIADD3 UR18, UPT, UPT, UR4, 0x2, URZ ;  /* 0x0000000204127890 */ /* 0x000fe2000fffe0ff */
[----:B------:R-:W-:Y:S01]  /*3600*/  @P0 SHF.L.U32 R0, R8, 0x1f, RZ ;  /* 0x0000001f08000819 */ /* 0x000fe200000006ff */
[----:B------:R-:W-:Y:S02]  /*3610*/  UIADD3 UR14, UPT, UPT, UR6, 0x4, URZ ;  /* 0x00000004060e7890 */ /* 0x000fe4000fffe0ff */
[----:B------:R-:W-:Y:S01]  /*3620*/  UIADD3 UR12, UPT, UPT, UR4, 0x4, URZ ;  /* 0x00000004040c7890 */ /* 0x000fe2000fffe0ff */
[----:B------:R2:W3:Y:S01]  /*3630*/  @P0 SYNCS.PHASECHK.TRANS64.TRYWAIT P2, [UR7], R0 ;  /* 0x00000000ff0005a7 */ /* 0x0004e20008041107 */
[----:B------:R-:W-:Y:S02]  /*3640*/  UIADD3 UR66, UPT, UPT, UR6, 0x6, URZ ;  /* 0x0000000606427890 */ /* 0x000fe4000fffe0ff */
        /* <DEDUP_REMOVED lines=24> */
[----:B------:R-:W-:Y:S01]  /*37d0*/  UIADD3 UR68, UPT, UPT, UR68, -0x1, URZ ;  /* 0xffffffff44447890 */ /* 0x000fe2000fffe0ff */
[----:B------:R-:W-:Y:S01]  /*37e0*/  UMOV UR7, 0x40004040 ;  /* 0x4000404000077882 */ /* 0x000fe20000000000 */
[----:B------:R-:W-:Y:S01]  /*37f0*/  UMOV UR74, 0x0 ;  /* 0x00000000004a7882 */ /* 0x000fe20000000000 */
[----:B------:R-:W-:Y:S01]  /*3800*/  UMOV UR75, 0x8100910 ;  /* 0x08100910004b7882 */ /* 0x000fe20000000000 */
[----:B------:R-:W-:Y:S01]  /*3810*/  UMOV UR5, 0x40004040 ;  /* 0x4000404000057882 */ /* 0x000fe20000000000 */
[----:B------:R-:W-:Y:S01]  /*3820*/  UMOV UR21, 0x40004040 ;  /* 0x4000404000157882 */ /* 0x000fe20000000000 */
[----:B------:R1:W-:Y:S01]  /*3830*/  UTCHMMA gdesc[UR4], gdesc[UR6], tmem[UR8], tmem[UR74], idesc[UR75], UP4 ;  /* 0x00ff4a06040075ea */ /* 0x0003e2000a000008 */
[----:B------:R-:W-:Y:S01]  /*3840*/  UPLOP3.LUT UP4, UPT, UPT, UPT, UPT, 0x80, 0x8 ;  /* 0x000000000008789c */ /* 0x000fe20003f8f070 */
[----:B------:R-:W-:Y:S01]  /*3850*/  UMOV UR19, 0x40004040 ;  /* 0x4000404000137882 */ /* 0x000fe20000000000 */
[----:B------:R-:W-:Y:S01]  /*3860*/  UMOV UR15, 0x40004040 ;  /* 0x40004040000f7882 */ /* 0x000fe20000000000 */
[----:B------:R4:W-:Y:S01]  /*3870*/  UTCHMMA gdesc[UR18], gdesc[UR20], tmem[UR8], tmem[UR74], idesc[UR75], UPT ;  /* 0x00ff4a14120075ea */ /* 0x0009e2000b800008 */
[----:B------:R-:W-:Y:S01]  /*3880*/  UMOV UR13, 0x40004040 ;  /* 0x40004040000d7882 */ /* 0x000fe20000000000 */
        /* <DEDUP_REMOVED lines=18> */
[----:B-1----:R-:W-:Y:S01]  /*39b0*/  UIADD3 UR4, UPT, UPT, UR4, 0xc06, URZ ;  /* 0x00000c0604047890 */ /* 0x002fe2000fffe0ff */
[----:B------:R-:W-:Y:S01]  /*39c0*/  UMOV UR6, 0x0 ;  /* 0x0000000000067882 */ /* 0x000fe20000000000 */
[----:B------:R-:W-:Y:S01]  /*39d0*/  UMOV UR7, 0x8100910 ;  /* 0x0810091000077882 */ /* 0x000fe20000000000 */
[----:B------:R-:W-:Y:S01]  /*39e0*/  UMOV UR31, 0x40004040 ;  /* 0x40004040001f7882 */ /* 0x000fe20000000000 */
[----:B----4-:R-:W-:Y:S01]  /*39f0*/  UMOV UR20, 0x0 ;  /* 0x0000000000147882 */ /* 0x010fe20000000000 */
[----:B------:R-:W-:Y:S01]  /*3a00*/  UMOV UR21, 0x8100910 ;  /* 0x0810091000157882 */ /* 0x000fe20000000000 */
[----:B------:R-:W-:Y:S01]  /*3a10*/  R2UR.FILL UR75, R3 ;  /* 0x00000000034b72ca */ /* 0x000fe200004e0000 */
[----:B------:R1:W-:Y:S01]  /*3a20*/  UTCHMMA gdesc[UR12], gdesc[UR14], tmem[UR8], tmem[UR20], idesc[UR21], UPT ;  /* 0x00ff140e0c0075ea */ /* 0x0003e2000b800008 */
[----:B------:R-:W-:Y:S01]  /*3a30*/  R2UR.FILL UR74, R2 ;  /* 0x00000000024a72ca */ /* 0x000fe200004e0000 */
[----:B------:R-:W-:Y:S01]  /*3a40*/  UTCHMMA gdesc[UR64], gdesc[UR66], tmem[UR8], tmem[UR20], idesc[UR21], UPT ;  /* 0x00ff1442400075ea */ /* 0x000fe2000b800008 */
[----:B------:R-:W-:Y:S01]  /*3a50*/  UTCHMMA gdesc[UR60], gdesc[UR62], tmem[UR8], tmem[UR20], idesc[UR21], UPT ;  /* 0x00ff143e3c0075ea */ /* 0x000fe2000b800008 */
[----:B------:R-:W-:Y:S01]  /*3a60*/  UMOV UR18, 0x0 ;  /* 0x0000000000127882 */ /* 0x000fe20000000000 */
[----:B------:R-:W-:Y:S01]  /*3a70*/  UMOV UR19, 0x8100910 ;  /* 0x0810091000137882 */ /* 0x000fe20000000000 */
[----:B------:R-:W-:Y:S01]  /*3a80*/  UMOV UR29, 0x40004040 ;  /* 0x40004040001d7882 */ /* 0x000fe20000000000 */
[----:B------:R-:W-:Y:S01]  /*3a90*/  UTCHMMA gdesc[UR56], gdesc[UR58], tmem[UR8], tmem[UR18], idesc[UR19], UPT ;  /* 0x00ff123a380075ea */ /* 0x000fe2000b800008 */
[----:B------:R-:W-:Y:S01]  /*3aa0*/  UTCHMMA gdesc[UR52], gdesc[UR54], tmem[UR8], tmem[UR18], idesc[UR19], UPT ;  /* 0x00ff1236340075ea */ /* 0x000fe2000b800008 */
[----:B------:R-:W-:Y:S01]  /*3ab0*/  UTCHMMA gdesc[UR48], gdesc[UR50], tmem[UR8], tmem[UR18], idesc[UR19], UPT ;  /* 0x00ff1232300075ea */ /* 0x000fe2000b800008 */
[----:B------:R-:W-:Y:S01]  /*3ac0*/  UTCHMMA gdesc[UR44], gdesc[UR46], tmem[UR8], tmem[UR6], idesc[UR7], UPT ;  /* 0x00ff062e2c0075ea */ /* 0x000fe2000b800008 */
[----:B------:R-:W-:Y:S01]  /*3ad0*/  UTCHMMA gdesc[UR40], gdesc[UR42], tmem[UR8], tmem[UR6], idesc[UR7], UPT ;  /* 0x00ff062a280075ea */ /* 0x000fe2000b800008 */
[----:B------:R-:W-:Y:S01]  /*3ae0*/  UTCHMMA gdesc[UR36], gdesc[UR38], tmem[UR8], tmem[UR18], idesc[UR19], UPT ;  /* 0x00ff1226240075ea */ /* 0x000fe2000b800008 */
[----:B------:R-:W-:Y:S01]  /*3af0*/  UMOV UR27, 0x40004040 ;  /* 0x40004040001b7882 */ /* 0x000fe20000000000 */
[----:B------:R-:W-:Y:S01]  /*3b00*/  UMOV UR25, 0x40004040 ;  /* 0x4000404000197882 */ /* 0x000fe20000000000 */
[----:B------:R-:W-:Y:S01]  /*3b10*/  UMOV UR23, 0x40004040 ;  /* 0x4000404000177882 */ /* 0x000fe20000000000 */
[----:B------:R-:W-:Y:S01]  /*3b20*/  UMOV UR17, 0x40004040 ;  /* 0x4000404000117882 */ /* 0x000fe20000000000 */
[----:B------:R-:W-:Y:S01]  /*3b30*/  UMOV UR11, 0x40004040 ;  /* 0x40004040000b7882 */ /* 0x000fe20000000000 */
[----:B-1----:R-:W-:Y:S01]  /*3b40*/  UMOV UR14, 0x0 ;  /* 0x00000000000e7882 */ /* 0x002fe20000000000 */
[----:B------:R-:W-:Y:S01]  /*3b50*/  UMOV UR15, 0x8100910 ;  /* 0x08100910000f7882 */ /* 0x000fe20000000000 */
[----:B------:R-:W-:Y:S01]  /*3b60*/  UMOV UR12, 0x0 ;  /* 0x00000000000c7882 */ /* 0x000fe20000000000 */
[----:B------:R-:W-:Y:S01]  /*3b70*/  UMOV UR13, 0x8100910 ;  /* 0x08100910000d7882 */ /* 0x000fe20000000000 */
[----:B------:R-:W-:Y:S01]  /*3b80*/  UTCHMMA gdesc[UR32], gdesc[UR34], tmem[UR8], tmem[UR14], idesc[UR15], UPT ;  /* 0x00ff0e22200075ea */ /* 0x000fe2000b800008 */
[----:B------:R-:W-:Y:S01]  /*3b90*/  UTCHMMA gdesc[UR28], gdesc[UR30], tmem[UR8], tmem[UR12], idesc[UR13], UPT ;  /* 0x00ff0c1e1c0075ea */ /* 0x000fe2000b800008 */
[----:B------:R1:W-:Y:S01]  /*3ba0*/  UTCHMMA gdesc[UR24], gdesc[UR26], tmem[UR8], tmem[UR6], idesc[UR7], UPT ;  /* 0x00ff061a180075ea */ /* 0x0003e2000b800008 */
[----:B------:R2:W-:Y:S01]  /*3bb0*/  UTCHMMA gdesc[UR16], gdesc[UR22], tmem[UR8], tmem[UR76], idesc[UR77], UPT ;  /* 0x00ff4c16100075ea */ /* 0x0005e2000b800008 */
[----:B------:R2:W-:Y:S01]  /*3bc0*/  UTCHMMA gdesc[UR4], gdesc[UR10], tmem[UR8], tmem[UR74], idesc[UR75], UPT ;  /* 0x00ff4a0a040075ea */ /* 0x0005e2000b800008 */
[----:B------:R2:W-:Y:S01]  /*3bd0*/  UTCBAR [UR71], URZ ;  /* 0x000000ff470073e9 */ /* 0x0005e200080000ff */
[----:B-1----:R-:W-:Y:S01]  /*3be0*/  UMOV UR7, UR9 ;  /* 0x0000000900077c82 */ /* 0x002fe20008000000 */
[----:B---3--:R-:W-:Y:S05]  /*3bf0*/  BRA.U UP0, `(.L_x_60) ;  /* 0xfffffff900247547 */ /* 0x008fea000b83ffff */
.L_x_57:
[----:B--2---:R-:W-:Y:S02]  /*3c00*/  R2UR UR4, R15 ;  /* 0x000000000f0472ca */ /* 0x004fe400000e0000 */
[----:B------:R-:W-:Y:S02]  /*3c10*/  R2UR UR5, R13 ;  /* 0x000000000d0572ca */ /* 0x000fe400000e0000 */
[----:B------:R-:W-:-:S04]  /*3c20*/  ISETP.NE.AND P0, PT, R10, 0x2, PT ;  /* 0x000000020a00780c */ /* 0x000fc80003f05270 */
[----:B-1----:R-:W-:Y:S02]  /*3c30*/  SEL R0, RZ, 0x1, P0 ;  /* 0x00000001ff007807 */ /* 0x002fe40000000000 */
[----:B------:R-:W-:Y:S02]  /*3c40*/  SEL R10, R10, RZ, P0 ;  /* 0x000000ff0a0a7207 */ /* 0x000fe40000000000 */
[----:B------:R-:W-:Y:S01]  /*3c50*/  LOP3.LUT R9, R9, R0, RZ, 0x3c, !PT ;  /* 0x0000000009097212 */ /* 0x000fe200078e3cff */
[----:B------:R-:W-:Y:S02]  /*3c60*/  UIADD3 UR4, UPT, UPT, UR4, 0x1, URZ ;  /* 0x0000000104047890 */ /* 0x000fe4000fffe0ff */
[----:B------:R-:W-:Y:S02]  /*3c70*/  UIADD3 UR5, UPT, UPT, UR5, 0x90, URZ ;  /* 0x0000009005057890 */ /* 0x000fe4000fffe0ff */
[----:B------:R-:W-:-:S04]  /*3c80*/  UISETP.NE.AND UP0, UPT, UR4, 0x4, UPT ;  /* 0x000000040400788c */ /* 0x000fc8000bf05270 */
[----:B------:R-:W-:Y:S02]  /*3c90*/  USEL UR6, URZ, 0x1, UP0 ;  /* 0x00000001ff067887 */ /* 0x000fe40008000000 */
[----:B------:R-:W-:Y:S01]  /*3ca0*/  USEL UR4, UR4, URZ, UP0 ;  /* 0x000000ff04047287 */ /* 0x000fe20008000000 */
[----:B------:R1:W-:Y:S03]  /*3cb0*/  UTCBAR [UR5], URZ ;  /* 0x000000ff050073e9 */ /* 0x0003e600080000ff */
[----:B------:R-:W-:Y:S02]  /*3cc0*/  LOP3.LUT R11, R11, UR6, RZ, 0x3c, !PT ;  /* 0x000000060b0b7c12 */ /* 0x000fe4000f8e3cff */
[----:B------:R-:W-:Y:S01]  /*3cd0*/  IMAD.U32 R15, RZ, RZ, UR4 ;  /* 0x00000004ff0f7e24 */ /* 0x000fe2000f8e00ff */
[----:B------:R-:W-:Y:S06]  /*3ce0*/  @P1 BRA `(.L_x_61) ;  /* 0xfffffff4005c1947 */ /* 0x000fec000383ffff */
[----:B------:R-:W2:Y:S01]  /*3cf0*/  S2UR UR8, SR_CgaCtaId ;  /* 0x00000000000879c3 */ /* 0x000ea20000008800 */
[----:B-1----:R-:W-:Y:S02]  /*3d00*/  R2UR UR5, R15 ;  /* 0x000000000f0572ca */ /* 0x002fe400000e0000 */
[----:B------:R-:W-:Y:S01]  /*3d10*/  ELECT P0, URZ, PT ;  /* 0x0000000000ff782f */ /* 0x000fe20003800000 */
[----:B------:R-:W-:Y:S01]  /*3d20*/  IMAD.MOV.U32 R0, RZ, RZ, 0x1 ;  /* 0x00000001ff007424 */ /* 0x000fe200078e00ff */
[----:B------:R-:W-:Y:S01]  /*3d30*/  UIADD3 UR70, UPT, UPT, UR70, 0xb0, URZ ;  /* 0x000000b046467890 */ /* 0x000fe2000fffe0ff */
[----:B------:R-:W-:Y:S01]  /*3d40*/  SHF.L.U32 R2, R11, 0x1f, RZ ;  /* 0x0000001f0b027819 */ /* 0x000fe200000006ff */
[----:B------:R-:W-:Y:S01]  /*3d50*/  UMOV UR4, 0x40 ;  /* 0x0000004000047882 */ /* 0x000fe20000000000 */
[----:B------:R-:W-:Y:S01]  /*3d60*/  UVIRTCOUNT.DEALLOC.SMPOOL 0x80 ;  /* 0x000000800000784c */ /* 0x000fe20000000000 */
[----:B--2---:R-:W-:-:S05]  /*3d70*/  ULEA UR8, UR8, UR4, 0x18 ;  /* 0x0000000408087291 */ /* 0x004fca000f8ec0ff */
[----:B------:R-:W-:-:S04]  /*3d80*/  ULEA UR4, UR5, UR70, 0x3 ;  /* 0x0000004605047291 */ /* 0x000fc8000f8e18ff */
[----:B------:R1:W-:Y:S05]  /*3d90*/  @P0 STS.U8 [UR8+0x1c], R0 ;  /* 0x00001c00ff000988 */ /* 0x0003ea0008000008 */
[----:B------:R-:W2:Y:S02]  /*3da0*/  SYNCS.PHASECHK.TRANS64.TRYWAIT P0, [UR4], R2 ;  /* 0x00000002ff0075a7 */ /* 0x000ea40008001104 */
[----:B-12---:R-:W-:Y:S05]  /*3db0*/  @!P0 BRA `(.L_x_62) ;  /* 0x0000004400f48947 */ /* 0x006fea0003800000 */
.L_x_149:
[----:B------:R-:W-:-:S13]  /*3dc0*/  R2UR UR4, R15 ;  /* 0x000000000f0472ca */ /* 0x000fda00000e0000 */
[----:B------:R-:W-:-:S04]  /*3dd0*/  UIADD3 UR4, UPT, UPT, UR4, 0x1, URZ ;  /* 0x0000000104047890 */ /* 0x000fc8000fffe0ff */
[----:B------:R-:W-:-:S04]  /*3de0*/  UISETP.NE.AND UP0, UPT, UR4, 0x4, UPT ;  /* 0x000000040400788c */ /* 0x000fc8000bf05270 */
[----:B------:R-:W-:Y:S02]  /*3df0*/  USEL UR6, URZ, 0x1, UP0 ;  /* 0x00000001ff067887 */ /* 0x000fe40008000000 */
[----:B------:R-:W-:-:S04]  /*3e00*/  USEL UR4, UR4, URZ, UP0 ;  /* 0x000000ff04047287 */ /* 0x000fc80008000000 */
[----:B------:R-:W-:Y:S01]  /*3e10*/  ULEA UR5, UR4, UR70, 0x3 ;  /* 0x0000004604057291 */ /* 0x000fe2000f8e18ff */
[----:B-1----:R-:W-:-:S04]  /*3e20*/  LOP3.LUT R2, R11, UR6, RZ, 0x3c, !PT ;  /* 0x000000060b027c12 */ /* 0x002fc8000f8e3cff */
[----:B------:R-:W-:-:S04]  /*3e30*/  SHF.L.U32 R3, R2, 0x1f, RZ ;  /* 0x0000001f02037819 */ /* 0x000fc800000006ff */
[----:B------:R-:W1:Y:S02]  /*3e40*/  SYNCS.PHASECHK.TRANS64.TRYWAIT P0, [UR5], R3 ;  /* 0x00000003ff0075a7 */ /* 0x000e640008001105 */
[----:B-1----:R-:W-:Y:S05]  /*3e50*/  @!P0 BRA `(.L_x_63) ;  /* 0x0000004400e48947 */ /* 0x002fea0003800000 */
.L_x_151:
[----:B------:R-:W-:-:S04]  /*3e60*/  UIADD3 UR4, UPT, UPT, UR4, 0x1, URZ ;  /* 0x0000000104047890 */ /* 0x000fc8000fffe0ff */
[----:B------:R-:W-:-:S04]  /*3e70*/  UISETP.NE.AND UP0, UPT, UR4, 0x4, UPT ;  /* 0x000000040400788c */ /* 0x000fc8000bf05270 */
[----:B------:R-:W-:Y:S02]  /*3e80*/  USEL UR6, URZ, 0x1, UP0 ;  /* 0x00000001ff067887 */ /* 0x000fe40008000000 */
[----:B------:R-:W-:-:S04]  /*3e90*/  USEL UR4, UR4, URZ, UP0 ;  /* 0x000000ff04047287 */ /* 0x000fc80008000000 */
[----:B------:R-:W-:Y:S01]  /*3ea0*/  ULEA UR5, UR4, UR70, 0x3 ;  /* 0x0000004604057291 */ /* 0x000fe2000f8e18ff */
[----:B------:R-:W-:-:S04]  /*3eb0*/  LOP3.LUT R2, R2, UR6, RZ, 0x3c, !PT ;  /* 0x0000000602027c12 */ /* 0x000fc8000f8e3cff */
[----:B-1----:R-:W-:-:S04]  /*3ec0*/  SHF.L.U32 R3, R2, 0x1f, RZ ;  /* 0x0000001f02037819 */ /* 0x002fc800000006ff */
[----:B------:R-:W1:Y:S02]  /*3ed0*/  SYNCS.PHASECHK.TRANS64.TRYWAIT P0, [UR5], R3 ;  /* 0x00000003ff0075a7 */ /* 0x000e640008001105 */
[----:B-1----:R-:W-:Y:S05]  /*3ee0*/  @!P0 BRA `(.L_x_64) ;  /* 0x0000004400d88947 */ /* 0x002fea0003800000 */
.L_x_153:
[----:B------:R-:W-:-:S04]  /*3ef0*/  UIADD3 UR4, UPT, UPT, UR4, 0x1, URZ ;  /* 0x0000000104047890 */ /* 0x000fc8000fffe0ff */
[----:B------:R-:W-:-:S04]  /*3f00*/  UISETP.NE.AND UP0, UPT, UR4, 0x4, UPT ;  /* 0x000000040400788c */ /* 0x000fc8000bf05270 */
[----:B------:R-:W-:Y:S02]  /*3f10*/  USEL UR5, URZ, 0x1, UP0 ;  /* 0x00000001ff057887 */ /* 0x000fe40008000000 */
[----:B------:R-:W-:-:S04]  /*3f20*/  USEL UR4, UR4, URZ, UP0 ;  /* 0x000000ff04047287 */ /* 0x000fc80008000000 */
[----:B------:R-:W-:Y:S01]  /*3f30*/  ULEA UR4, UR4, UR70, 0x3 ;  /* 0x0000004604047291 */ /* 0x000fe2000f8e18ff */
[----:B------:R-:W-:-:S04]  /*3f40*/  LOP3.LUT R2, R2, UR5, RZ, 0x3c, !PT ;  /* 0x0000000502027c12 */ /* 0x000fc8000f8e3cff */
[----:B------:R-:W-:-:S04]  /*3f50*/  SHF.L.U32 R2, R2, 0x1f, RZ ;  /* 0x0000001f02027819 */ /* 0x000fc800000006ff */
[----:B------:R-:W2:Y:S02]  /*3f60*/  SYNCS.PHASECHK.TRANS64.TRYWAIT P0, [UR4], R2 ;  /* 0x00000002ff0075a7 */ /* 0x000ea40008001104 */
[----:B--2---:R-:W-:Y:S05]  /*3f70*/  @!P0 BRA `(.L_x_65) ;  /* 0x0000004400cc8947 */ /* 0x004fea0003800000 */
.L_x_155:
[----:B------:R-:W-:Y:S01]  /*3f80*/  NOP ;  /* 0x0000000000007918 */ /* 0x000fe20000000000 */
[----:B-1----:R-:W1:Y:S01]  /*3f90*/  LDS R0, [UR8+0x14] ;  /* 0x00001408ff007984 */ /* 0x002e620008000800 */
[----:B------:R-:W-:Y:S01]  /*3fa0*/  R2UR UR4, R16 ;  /* 0x00000000100472ca */ /* 0x000fe200000e0000 */
[----:B------:R-:W-:Y:S01]  /*3fb0*/  UMOV UR5, 0xffff ;  /* 0x0000ffff00057882 */ /* 0x000fe20000000000 */
[----:B------:R-:W-:-:S11]  /*3fc0*/  UMOV UR6, 0x1 ;  /* 0x0000000100067882 */ /* 0x000fd60000000000 */
[----:B------:R-:W-:-:S04]  /*3fd0*/  ULOP3.LUT UR4, UR4, 0xffff, URZ, 0xc0, !UPT ;  /* 0x0000ffff04047892 */ /* 0x000fc8000f8ec0ff */
[----:B------:R-:W-:-:S04]  /*3fe0*/  USHF.R.U32.HI UR4, URZ, 0x5, UR4 ;  /* 0x00000005ff047899 */ /* 0x000fc80008011604 */
[----:B------:R-:W-:Y:S02]  /*3ff0*/  USHF.L.U32 UR5, UR5, UR4, URZ ;  /* 0x0000000405057299 */ /* 0x000fe400080006ff */
[----:B------:R-:W-:-:S04]  /*4000*/  USHF.L.U32 UR4, UR6, UR4, URZ ;  /* 0x0000000406047299 */ /* 0x000fc800080006ff */
[----:B-1----:R-:W-:-:S04]  /*4010*/  LOP3.LUT R0, R0, UR5, RZ, 0xc0, !PT ;  /* 0x0000000500007c12 */ /* 0x002fc8000f8ec0ff */
[----:B------:R-:W-:-:S13]  /*4020*/  ISETP.NE.AND P0, PT, R0, UR5, PT ;  /* 0x0000000500007c0c */ /* 0x000fda000bf05270 */
[----:B------:R-:W-:Y:S05]  /*4030*/  @P0 BRA `(.L_x_66) ;  /* 0x0000000000580947 */ /* 0x000fea0003800000 */
[----:B------:R-:W1:Y:S02]  /*4040*/  LDS R0, [UR8+0x18] ;  /* 0x00001808ff007984 */ /* 0x000e640008000800 */
[----:B-1----:R-:W-:-:S04]  /*4050*/  LOP3.LUT R0, R0, UR4, RZ, 0xc0, !PT ;  /* 0x0000000400007c12 */ /* 0x002fc8000f8ec0ff */
[----:B------:R-:W-:-:S13]  /*4060*/  ISETP.NE.AND P0, PT, R0, UR4, PT ;  /* 0x0000000400007c0c */ /* 0x000fda000bf05270 */
[----:B------:R-:W-:Y:S05]  /*4070*/  @P0 BRA `(.L_x_67) ;  /* 0x00000000003c0947 */ /* 0x000fea0003800000 */
[----:B------:R-:W1:Y:S01]  /*4080*/  S2R R2, SR_LANEID ;  /* 0x0000000000027919 */ /* 0x000e620000000000 */
[----:B------:R-:W-:-:S06]  /*4090*/  ULOP3.LUT UR5, URZ, UR5, URZ, 0x33, !UPT ;  /* 0x00000005ff057292 */ /* 0x000fcc000f8e33ff */
[----:B------:R-:W-:-:S04]  /*40a0*/  IMAD.U32 R0, RZ, RZ, UR5 ;  /* 0x00000005ff007e24 */ /* 0x000fc8000f8e00ff */
[----:B------:R2:W3:Y:S02]  /*40b0*/  REDUX UR7, R0 ;  /* 0x00000000000773c4 */ /* 0x0004e40000000000 */
[----:B------:R4:W-:Y:S01]  /*40c0*/  UTCATOMSWS.AND URZ, UR5 ;  /* 0x0000000500ff79e3 */ /* 0x0009e20008000000 */
[----:B--2---:R-:W-:Y:S01]  /*40d0*/  LOP3.LUT R0, RZ, UR4, RZ, 0x33, !PT ;  /* 0x00000004ff007c12 */ /* 0x004fe2000f8e33ff */
[----:B------:R-:W-:Y:S02]  /*40e0*/  VOTEU.ANY UR4, UPT, PT ;  /* 0x0000000000047886 */ /* 0x000fe400038e0100 */
[----:B------:R-:W-:Y:S02]  /*40f0*/  UFLO.U32 UR4, UR4 ;  /* 0x00000004000472bd */ /* 0x000fe400080e0000 */
[----:B------:R-:W2:Y:S04]  /*4100*/  REDUX UR6, R0 ;  /* 0x00000000000673c4 */ /* 0x000ea80000000000 */
[----:B-1----:R-:W-:-:S02]  /*4110*/  ISETP.EQ.U32.AND P0, PT, R2, UR4, PT ;  /* 0x0000000402007c0c */ /* 0x002fc4000bf02070 */
[----:B---3--:R-:W-:-:S11]  /*4120*/  MOV R2, UR7 ;  /* 0x0000000700027c02 */ /* 0x008fd60008000f00 */
[----:B------:R4:W-:Y:S01]  /*4130*/  @P0 ATOMS.AND RZ, [UR8+0x14], R2 ;  /* 0x00001402ffff098c */ /* 0x0009e2000a800008 */
[----:B--2---:R-:W-:-:S05]  /*4140*/  IMAD.U32 R0, RZ, RZ, UR6 ;  /* 0x00000006ff007e24 */ /* 0x004fca000f8e00ff */
[----:B------:R4:W-:Y:S01]  /*4150*/  @P0 ATOMS.AND RZ, [UR8+0x18], R0 ;  /* 0x00001800ffff098c */ /* 0x0009e2000a800008 */
[----:B------:R-:W-:Y:S05]  /*4160*/  BRA `(.L_x_68) ;  /* 0x0000000000147947 */ /* 0x000fea0003800000 */
.L_x_67:
[----:B------:R-:W-:Y:S02]  /*4170*/  MOV R2, 0x4190 ;  /* 0x0000419000027802 */ /* 0x000fe40000000f00 */
[----:B-----5:R-:W-:Y:S05]  /*4180*/  CALL.REL.NOINC `($__internal_0_$__cuda_sm10x_tcgen05_guardrail_trap_col_being_dealloced_not_returned_by_alloc) ;  /* 0x0000004800b07944 */ /* 0x020fea0003c00000 */
[----:B------:R-:W-:Y:S05]  /*4190*/  BRA `(.L_x_68) ;  /* 0x0000000000087947 */ /* 0x000fea0003800000 */
.L_x_66:
[----:B------:R-:W-:Y:S02]  /*41a0*/  MOV R2, 0x41c0 ;  /* 0x000041c000027802 */ /* 0x000fe40000000f00 */
[----:B-----5:R-:W-:Y:S05]  /*41b0*/  CALL.REL.NOINC `($__internal_2_$__cuda_sm10x_tcgen05_guardrail_trap_unallocated_columns_being_dealloced) ;  /* 0x0000004800bc7944 */ /* 0x020fea0003c00000 */
.L_x_68:
[----:B------:R-:W-:Y:S01]  /*41c0*/  NOP ;  /* 0x0000000000007918 */ /* 0x000fe20000000000 */
[----:B----4-:R-:W-:Y:S05]  /*41d0*/  EXIT ;  /* 0x000000000000794d */ /* 0x010fea0003800000 */
.L_x_50:
[----:B------:R-:W-:-:S09]  /*41e0*/  UISETP.NE.OR UP2, UPT, UR10, 0x3, !UP2 ;  /* 0x000000030a00788c */ /* 0x000fd2000d745670 */
[----:B------:R-:W-:Y:S05]  /*41f0*/  BRA.U UP2, `(.L_x_69) ;  /* 0x0000001102087547 */ /* 0x000fea000b800000 */
[----:B------:R-:W1:Y:S01]  /*4200*/  LDCU.64 UR4, c[0x0][0x888] ;  /* 0x00011100ff0477ac */ /* 0x000e620008000a00 */
[----:B------:R-:W2:Y:S01]  /*4210*/  LDC R0, c[0x0][0xb30] ;  /* 0x0002cc00ff007b82 */ /* 0x000ea20000000800 */
[----:B------:R-:W-:Y:S01]  /*4220*/  IMAD.MOV.U32 R30, RZ, RZ, 0x1 ;  /* 0x00000001ff1e7424 */ /* 0x000fe200078e00ff */
[----:B------:R-:W-:Y:S01]  /*4230*/  CS2R R28, SRZ ;  /* 0x00000000001c7805 */ /* 0x000fe2000001ff00 */
[----:B------:R-:W4:Y:S01]  /*4240*/  LDCU.64 UR14, c[0x0][0x890] ;  /* 0x00011200ff0e77ac */ /* 0x000f220008000a00 */
[----:B------:R-:W-:Y:S01]  /*4250*/  IMAD.MOV.U32 R25, RZ, RZ, 0x2000 ;  /* 0x00002000ff197424 */ /* 0x000fe200078e00ff */
[----:B------:R-:W-:-:S03]  /*4260*/  UPLOP3.LUT UP1, UPT, UPT, UPT, UPT, 0x40, 0x4 ;  /* 0x000000000004789c */ /* 0x000fc60003f2e870 */
[----:B------:R-:W3:Y:S08]  /*4270*/  LDC R24, c[0x0][0x370] ;  /* 0x0000dc00ff187b82 */ /* 0x000ef00000000800 */
[----:B------:R-:W3:Y:S01]  /*4280*/  LDC R3, c[0x0][0xb0c] ;  /* 0x0002c300ff037b82 */ /* 0x000ee20000000800 */
[----:B-1----:R-:W-:-:S03]  /*4290*/  UISETP.NE.U32.AND UP2, UPT, UR4, URZ, UPT ;  /* 0x000000ff0400728c */ /* 0x002fc6000bf45070 */
[----:B------:R-:W-:Y:S01]  /*42a0*/  UMOV UR4, 0x400 ;  /* 0x0000040000047882 */ /* 0x000fe20000000000 */
[----:B----4-:R-:W-:Y:S02]  /*42b0*/  UISETP.NE.U32.AND UP3, UPT, UR14, URZ, UPT ;  /* 0x000000ff0e00728c */ /* 0x010fe4000bf65070 */
[----:B------:R-:W-:Y:S01]  /*42c0*/  ULEA UR4, UR45, UR4, 0x18 ;  /* 0x000000042d047291 */ /* 0x000fe2000f8ec0ff */
[----:B------:R-:W1:Y:S01]  /*42d0*/  LDC R18, c[0x0][0xb20] ;  /* 0x0002c800ff127b82 */ /* 0x000e620000000800 */
[----:B--2---:R-:W-:Y:S01]  /*42e0*/  ISETP.NE.AND P1, PT, R0, 0x1, PT ;  /* 0x000000010000780c */ /* 0x004fe20003f25270 */
[----:B------:R-:W-:Y:S02]  /*42f0*/  UISETP.NE.AND.EX UP2, UPT, UR5, URZ, UPT, UP2 ;  /* 0x000000ff0500728c */ /* 0x000fe4000bf45320 */
[----:B------:R-:W-:Y:S02]  /*4300*/  UIADD3 UR13, UPT, UPT, UR4, 0x38, URZ ;  /* 0x00000038040d7890 */ /* 0x000fe4000fffe0ff */
[----:B------:R-:W-:-:S02]  /*4310*/  UIADD3 UR33, UPT, UPT, UR4, 0x20, URZ ;  /* 0x0000002004217890 */ /* 0x000fc4000fffe0ff */
[----:B-----5:R-:W2:Y:S01]  /*4320*/  LDC.64 R32, c[0x0][0x348] ;  /* 0x0000d200ff207b82 */ /* 0x020ea20000000a00 */
[----:B------:R-:W-:Y:S02]  /*4330*/  UIADD3 UR25, UPT, UPT, UR4, 0x28, URZ ;  /* 0x0000002804197890 */ /* 0x000fe4000fffe0ff */
[----:B------:R-:W-:Y:S02]  /*4340*/  UIADD3 UR17, UPT, UPT, UR4, 0x30, URZ ;  /* 0x0000003004117890 */ /* 0x000fe4000fffe0ff */
[----:B------:R-:W-:Y:S02]  /*4350*/  UPRMT UR13, UR45, 0x654, UR13 ;  /* 0x000006542d0d7896 */ /* 0x000fe4000800000d */
[----:B------:R-:W-:Y:S01]  /*4360*/  UISETP.NE.AND.EX UP3, UPT, UR15, URZ, UPT, UP3 ;  /* 0x000000ff0f00728c */ /* 0x000fe2000bf65330 */
[----:B------:R-:W4:Y:S08]  /*4370*/  LDC.64 R16, c[0x0][0xb10] ;  /* 0x0002c400ff107b82 */ /* 0x000f300000000a00 */
[----:B------:R-:W1:Y:S08]  /*4380*/  LDC.64 R6, c[0x0][0xb18] ;  /* 0x0002c600ff067b82 */ /* 0x000e700000000a00 */
[----:B------:R-:W1:Y:S08]  /*4390*/  LDC.64 R4, c[0x0][0xb28] ;  /* 0x0002ca00ff047b82 */ /* 0x000e700000000a00 */
[----:B---3--:R-:W1:Y:S02]  /*43a0*/  LDC R19, c[0x0][0x374] ;  /* 0x0000dd00ff137b82 */ /* 0x008e640000000800 */
.L_x_80:
[C---:B------:R-:W-:Y:S02]  /*43b0*/  LEA R0, R29.reuse, UR4, 0x3 ;  /* 0x000000041d007c11 */ /* 0x040fe4000f8e18ff */
[----:B------:R-:W-:Y:S02]  /*43c0*/  SHF.L.U32 R2, R28, 0x1f, RZ ;  /* 0x0000001f1c027819 */ /* 0x000fe400000006ff */
[----:B------:R-:W-:Y:S02]  /*43d0*/  LEA R20, R29, UR4, 0x4 ;  /* 0x000000041d147c11 */ /* 0x000fe4000f8e20ff */
[----:B---3--:R-:W3:Y:S02]  /*43e0*/  SYNCS.PHASECHK.TRANS64.TRYWAIT P0, [R0+URZ+0x70], R2 ;  /* 0x00007002000075a7 */ /* 0x008ee400080011ff */
[----:B---3--:R-:W-:Y:S05]  /*43f0*/  @!P0 BRA `(.L_x_70) ;  /* 0x0000004000c48947 */ /* 0x008fea0003800000 */
.L_x_156:
[----:B------:R-:W-:Y:S01]  /*4400*/  ISETP.GE.AND P0, PT, R26, 0x1, PT ;  /* 0x000000011a00780c */ /* 0x000fe20003f06270 */
[----:B------:R-:W5:Y:S01]  /*4410*/  LDS.128 R20, [R20+0x100] ;  /* 0x0001000014147984 */ /* 0x000f620000000c00 */
[----:B---3--:R-:W-:Y:S01]  /*4420*/  VIADD R0, R0, 0x80 ;  /* 0x0000008000007836 */ /* 0x008fe20000000000 */
[----:B------:R-:W-:Y:S01]  /*4430*/  @!PT LDS RZ, [RZ] ;  /* 0x00000000fffff984 */ /* 0x000fe20000000800 */
[----:B------:R-:W-:Y:S01]  /*4440*/  @!PT LDS RZ, [RZ] ;  /* 0x00000000fffff984 */ /* 0x000fe20000000800 */
[----:B------:R-:W-:Y:S01]  /*4450*/  @!PT LDS RZ, [RZ] ;  /* 0x00000000fffff984 */ /* 0x000fe20000000800 */
[----:B------:R-:W-:Y:S01]  /*4460*/  @!PT LDS RZ, [RZ] ;  /* 0x00000000fffff984 */ /* 0x000fe20000000800 */
[----:B------:R3:W-:Y:S06]  /*4470*/  MEMBAR.ALL.CTA ;  /* 0x0000000000007992 */ /* 0x0007ec0000008000 */
[----:B---3--:R-:W3:Y:S01]  /*4480*/  FENCE.VIEW.ASYNC.S ;  /* 0x00000000000073c6 */ /* 0x008ee20000000000 */
[----:B------:R-:W-:Y:S04]  /*4490*/  PRMT R0, RZ, 0x654, R0 ;  /* 0x00000654ff007816 */ /* 0x000fe80000000000 */
[----:B---3--:R3:W-:Y:S01]  /*44a0*/  SYNCS.ARRIVE.TRANS64.RED.A1T0 RZ, [R0+URZ], RZ ;  /* 0x000000ff00ff79a7 */ /* 0x0087e200081004ff */
[----:B-----5:R-:W-:Y:S11]  /*44b0*/  LOP3.LUT P3, RZ, R22, 0x1, RZ, 0xc0, !PT ;  /* 0x0000000116ff7812 */ /* 0x020ff6000786c0ff */
[----:B------:R-:W-:Y:S02]  /*44c0*/  @!UPT UIADD3 URZ, UPT, UPT, URZ, URZ, URZ ;  /* 0x000000fffffff290 */ /* 0x000fe4000fffe0ff */
[----:B------:R-:W-:Y:S02]  /*44d0*/  @P3 MOV R11, R20 ;  /* 0x00000014000b3202 */ /* 0x000fe40000000f00 */
[----:B------:R-:W-:Y:S01]  /*44e0*/  @P3 LOP3.LUT R10, R21, 0xffff, RZ, 0xc0, !PT ;  /* 0x0000ffff150a3812 */ /* 0x000fe200078ec0ff */
[----:B---3--:R-:W-:Y:S06]  /*44f0*/  @!P0 BRA `(.L_x_71) ;  /* 0x0000000000a48947 */ /* 0x008fec0003800000 */
[-C--:B-1----:R-:W-:Y:S01]  /*4500*/  IMAD.HI.U32 R0, R19, R7.reuse, RZ ;  /* 0x0000000713007227 */ /* 0x082fe200078e00ff */
[----:B------:R-:W-:Y:S02]  /*4510*/  ISETP.NE.AND P0, PT, R6, 0x1, PT ;  /* 0x000000010600780c */ /* 0x000fe40003f05270 */
[----:B------:R-:W-:Y:S01]  /*4520*/  ISETP.NE.AND P2, PT, R26, 0x1, PT ;  /* 0x000000011a00780c */ /* 0x000fe20003f45270 */
[----:B----4-:R-:W-:Y:S01]  /*4530*/  IMAD.HI.U32 R9, R24, R16, RZ ;  /* 0x0000001018097227 */ /* 0x010fe200078e00ff */
[----:B------:R-:W-:Y:S02]  /*4540*/  SHF.R.U32.HI R0, RZ, R18, R0 ;  /* 0x00000012ff007219 */ /* 0x000fe40000011600 */
[----:B------:R-:W-:Y:S01]  /*4550*/  ISETP.NE.AND P4, PT, R3, 0x1, PT ;  /* 0x000000010300780c */ /* 0x000fe20003f85270 */
[----:B------:R-:W-:Y:S01]  /*4560*/  IMAD.HI.U32 R13, R10, R7, RZ ;  /* 0x000000070a0d7227 */ /* 0x000fe200078e00ff */
[----:B------:R-:W-:Y:S02]  /*4570*/  SHF.R.U32.HI R9, RZ, R17, R9 ;  /* 0x00000011ff097219 */ /* 0x000fe40000011609 */
[----:B------:R-:W-:Y:S01]  /*4580*/  SEL R0, R19, R0, !P0 ;  /* 0x0000000013007207 */ /* 0x000fe20004000000 */
[----:B------:R-:W-:Y:S01]  /*4590*/  IMAD.HI.U32 R12, R11, R16, RZ ;  /* 0x000000100b0c7227 */ /* 0x000fe200078e00ff */
[----:B------:R-:W-:Y:S03]  /*45a0*/  SEL R9, R24, R9, !P4 ;  /* 0x0000000918097207 */ /* 0x000fe60006000000 */
[-C--:B------:R-:W-:Y:S01]  /*45b0*/  IMAD.HI.U32 R8, R0, R4.reuse, RZ ;  /* 0x0000000400087227 */ /* 0x080fe200078e00ff */
[----:B------:R-:W-:Y:S03]  /*45c0*/  SHF.R.U32.HI R12, RZ, R17, R12 ;  /* 0x00000011ff0c7219 */ /* 0x000fe6000001160c */
[----:B------:R-:W-:Y:S01]  /*45d0*/  IMAD.HI.U32 R2, R9, R4, RZ ;  /* 0x0000000409027227 */ /* 0x000fe200078e00ff */
[-C--:B------:R-:W-:Y:S02]  /*45e0*/  @P2 SHF.R.U32.HI R0, RZ, R5.reuse, R8 ;  /* 0x00000005ff002219 */ /* 0x080fe40000011608 */
[----:B------:R-:W-:Y:S02]  /*45f0*/  SHF.R.U32.HI R8, RZ, R18, R13 ;  /* 0x00000012ff087219 */ /* 0x000fe4000001160d */
[----:B------:R-:W-:Y:S01]  /*4600*/  @P2 SHF.R.U32.HI R9, RZ, R5, R2 ;  /* 0x00000005ff092219 */ /* 0x000fe20000011602 */
[----:B------:R-:W-:Y:S01]  /*4610*/  IMAD R0, R26, R0, RZ ;  /* 0x000000001a007224 */ /* 0x000fe200078e02ff */
[----:B------:R-:W-:Y:S02]  /*4620*/  SEL R8, R10, R8, !P0 ;  /* 0x000000080a087207 */ /* 0x000fe40004000000 */
[----:B------:R-:W-:Y:S01]  /*4630*/  SEL R2, R11, R12, !P4 ;  /* 0x0000000c0b027207 */ /* 0x000fe20006000000 */
[----:B------:R-:W-:Y:S01]  /*4640*/  IMAD R12, R26, R9, RZ ;  /* 0x000000091a0c7224 */ /* 0x000fe200078e02ff */
[C---:B------:R-:W-:Y:S01]  /*4650*/  ISETP.GE.AND P0, PT, R8.reuse, R0, PT ;  /* 0x000000000800720c */ /* 0x040fe20003f06270 */
[----:B------:R-:W-:Y:S03]  /*4660*/  IMAD.HI.U32 R0, R8, R4, RZ ;  /* 0x0000000408007227 */ /* 0x000fe600078e00ff */
[----:B------:R-:W-:Y:S02]  /*4670*/  ISETP.GE.OR P0, PT, R2, R12, P0 ;  /* 0x0000000c0200720c */ /* 0x000fe40000706670 */
[-C--:B------:R-:W-:Y:S04]  /*4680*/  SHF.R.U32.HI R0, RZ, R5.reuse, R0 ;  /* 0x00000005ff007219 */ /* 0x080fe80000011600 */
[----:B------:R-:W-:Y:S05]  /*4690*/  SEL R13, R8, R0, !P2 ;  /* 0x00000000080d7207 */ /* 0x000fea0005000000 */
[----:B------:R-:W-:Y:S02]  /*46a0*/  IMAD.MOV R12, RZ, RZ, -R13 ;  /* 0x000000ffff0c7224 */ /* 0x000fe400078e0a0d */
[----:B------:R-:W-:Y:S04]  /*46b0*/  @!P0 IMAD.HI.U32 R0, R2, R4, RZ ;  /* 0x0000000402008227 */ /* 0x000fe800078e00ff */
[----:B------:R-:W-:Y:S01]  /*46c0*/  IMAD R12, R26, R12, R8 ;  /* 0x0000000c1a0c7224 */ /* 0x000fe200078e0208 */
[----:B------:R-:W-:Y:S04]  /*46d0*/  @!P0 SHF.R.U32.HI R0, RZ, R5, R0 ;  /* 0x00000005ff008219 */ /* 0x000fe80000011600 */
[----:B------:R-:W-:Y:S04]  /*46e0*/  @!P0 SEL R0, R2, R0, !P2 ;  /* 0x0000000002008207 */ /* 0x000fe80005000000 */
[----:B------:R-:W-:Y:S01]  /*46f0*/  @!P0 IADD3 R13, PT, PT, R13, -R0, RZ ;  /* 0x800000000d0d8210 */ /* 0x000fe20007ffe0ff */
[----:B------:R-:W-:Y:S01]  /*4700*/  @!P0 IMAD R0, R9, R12, R0 ;  /* 0x0000000c09008224 */ /* 0x000fe200078e0200 */
[----:B------:R-:W-:Y:S01]  /*4710*/  IADD3 R9, PT, PT, -R8, RZ, RZ ;  /* 0x000000ff08097210 */ /* 0x000fe20007ffe1ff */
[--C-:B------:R-:W-:Y:S02]  /*4720*/  IMAD.MOV R12, RZ, RZ, -R2.reuse ;  /* 0x000000ffff0c7224 */ /* 0x100fe400078e0a02 */
[----:B------:R-:W-:Y:S02]  /*4730*/  @!P0 IMAD R8, R13, R26, R2 ;  /* 0x0000001a0d088224 */ /* 0x000fe400078e0202 */
[----:B------:R-:W-:Y:S02]  /*4740*/  @!P0 IMAD.MOV.U32 R2, RZ, RZ, R0 ;  /* 0x000000ffff028224 */ /* 0x000fe400078e0000 */
[----:B------:R-:W-:Y:S02]  /*4750*/  IMAD R11, R3, R12, R11 ;  /* 0x0000000c030b7224 */ /* 0x000fe400078e020b */
[----:B------:R-:W-:Y:S02]  /*4760*/  IMAD R10, R6, R9, R10 ;  /* 0x00000009060a7224 */ /* 0x000fe400078e020a */
[----:B------:R-:W-:Y:S02]  /*4770*/  IMAD R11, R2, R3, R11 ;  /* 0x00000003020b7224 */ /* 0x000fe400078e020b */
[----:B------:R-:W-:Y:S02]  /*4780*/  IMAD R10, R8, R6, R10 ;  /* 0x00000006080a7224 */ /* 0x000fe400078e020a */
.L_x_71:
[----:B------:R-:W-:Y:S05]  /*4790*/  BRA.U UP1, `(.L_x_72) ;  /* 0x0000000101107547 */ /* 0x000fea000b800000 */
[----:B------:R-:W-:Y:S04]  /*47a0*/  MOV R2, UR21 ;  /* 0x0000001500027c02 */ /* 0x000fe80008000f00 */
[----:B------:R-:W-:Y:S04]  /*47b0*/  SHF.L.U32 R2, R2, 0x1f, RZ ;  /* 0x0000001f02027819 */ /* 0x000fe800000006ff */
[----:B------:R-:W3:Y:S02]  /*47c0*/  SYNCS.PHASECHK.TRANS64.TRYWAIT P0, [UR4+0x68], R2 ;  /* 0x00006802ff0075a7 */ /* 0x000ee40008001104 */
[----:B---3--:R-:W-:Y:S05]  /*47d0*/  @!P0 BRA `(.L_x_73) ;  /* 0x0000003c00e08947 */ /* 0x008fea0003800000 */
.L_x_72:
[----:B------:R-:W-:Y:S02]  /*47e0*/  R2UR UR35, R15 ;  /* 0x000000000f2372ca */ /* 0x000fe400000e0000 */
[----:B------:R-:W-:Y:S02]  /*47f0*/  R2UR UR34, R14 ;  /* 0x000000000e2272ca */ /* 0x000fe400000e0000 */
[----:B------:R-:W-:Y:S02]  /*4800*/  ISETP.NE.U32.AND P2, PT, RZ, UR14, PT ;  /* 0x0000000eff007c0c */ /* 0x000fe4000bf45070 */
[----:B------:R-:W-:Y:S02]  /*4810*/  SHF.L.U32 R14, R30, 0x1f, RZ ;  /* 0x0000001f1e0e7819 */ /* 0x000fe400000006ff */
[----:B------:R-:W-:Y:S05]  /*4820*/  ISETP.NE.AND.EX P2, PT, RZ, UR15, PT, P2 ;  /* 0x0000000fff007c0c */ /* 0x000fea000bf45320 */
[----:B------:R-:W-:Y:S02]  /*4830*/  USHF.L.U32 UR35, UR35, 0x7, URZ ;  /* 0x0000000723237899 */ /* 0x000fe400080006ff */
[----:B------:R-:W-:Y:S01]  /*4840*/  USHF.L.U32 UR34, UR34, 0x6, URZ ;  /* 0x0000000622227899 */ /* 0x000fe200080006ff */
[----:B------:R-:W-:Y:S11]  /*4850*/  BRA.U !UP3, `(.L_x_74) ;  /* 0x000000010b347547 */ /* 0x000ff6000b800000 */
[----:B------:R-:W-:Y:S01]  /*4860*/  UPLOP3.LUT UP0, UPT, UPT, UPT, UP2, 0x80, 0x8 ;  /* 0x000000000008789c */ /* 0x000fe20003f0f020 */
[----:B---3--:R-:W-:Y:S02]  /*4870*/  HFMA2 R0, -RZ, RZ, 0, 5.9604644775390625e-08 ;  /* 0x00000001ff007431 */ /* 0x008fe400000001ff */
[----:B------:R-:W-:Y:S03]  /*4880*/  IMAD.MOV.U32 R64, RZ, RZ, 0x1 ;  /* 0x00000001ff407424 */ /* 0x000fe600078e00ff */
[----:B------:R-:W-:Y:S05]  /*4890*/  PLOP3.LUT P0, PT, PT, PT, UP0, 0x80, 0x8 ;  /* 0x000000000008781c */ /* 0x000fea0003f0f008 */
[----:B------:R-:W3:Y:S01]  /*48a0*/  @UP0 LDCU.64 UR6, c[0x0][0x888] ;  /* 0x00011100ff0607ac */ /* 0x000ee20008000a00 */
[----:B------:R-:W-:Y:S07]  /*48b0*/  @UP0 UIMAD UR5, UR60, UR14, URZ ;  /* 0x0000000e3c0502a4 */ /* 0x000fee000f8e02ff */
[----:B------:R-:W-:Y:S01]  /*48c0*/  @!P0 PRMT R64, R0, 0x7610, R64 ;  /* 0x0000761000408816 */ /* 0x000fe20000000040 */
[----:B---3--:R-:W-:Y:S03]  /*48d0*/  @UP0 UIMAD.WIDE UR6, UR5, 0x4, UR6 ;  /* 0x00000004050608a5 */ /* 0x008fe6000f8e0206 */
[----:B------:R-:W3:Y:S03]  /*48e0*/  @!UP0 LDCU UR5, c[0x0][0x880] ;  /* 0x00011000ff0587ac */ /* 0x000ee60008000800 */
[----:B------:R-:W-:Y:S01]  /*48f0*/  IMAD.U32 R8, RZ, RZ, UR6 ;  /* 0x00000006ff087e24 */ /* 0x000fe2000f8e00ff */
[----:B------:R-:W-:Y:S05]  /*4900*/  MOV R9, UR7 ;  /* 0x0000000700097c02 */ /* 0x000fea0008000f00 */
[----:B------:R1:W5:Y:S02]  /*4910*/  @P0 LDG.E R35, desc[UR52][R8.64] ;  /* 0x0000003408230981 */ /* 0x000364000c1e1900 */
[----:B-1-3--:R-:W-:Y:S07]  /*4920*/  @!P0 IMAD.U32 R35, RZ, RZ, UR5 ;  /* 0x00000005ff238e24 */ /* 0x00afee000f8e00ff */
.L_x_74:
[----:B-----5:R-:W-:Y:S01]  /*4930*/  @!P2 FSETP.EQ.AND P0, PT, R35, RZ, PT ;  /* 0x000000ff2300a20b */ /* 0x020fe20003f02000 */
[----:B------:R-:W-:Y:S01]  /*4940*/  @!UPT UIADD3 URZ, UPT, UPT, URZ, URZ, URZ ;  /* 0x000000fffffff290 */ /* 0x000fe2000fffe0ff */
[----:B------:R-:W-:Y:S11]  /*4950*/  @!P2 BRA `(.L_x_75) ;  /* 0x000000000014a947 */ /* 0x000ff60003800000 */
[----:B------:R-:W-:Y:S02]  /*4960*/  LOP3.LUT P2, RZ, R64, 0xff, RZ, 0xc0, !PT ;  /* 0x000000ff40ff7812 */ /* 0x000fe4000784c0ff */
[----:B------:R-:W-:Y:S04]  /*4970*/  PLOP3.LUT P0, PT, PT, PT, UP0, 0x80, 0x8 ;  /* 0x000000000008781c */ /* 0x000fe80003f0f008 */
[----:B------:R-:W-:Y:S07]  /*4980*/  PLOP3.LUT P0, PT, P0, PT, PT, 0x8, 0x80 ;  /* 0x000000000080781c */ /* 0x000fee000070e170 */
[----:B------:R-:W-:Y:S11]  /*4990*/  @P2 FSETP.EQ.AND P0, PT, R35, RZ, PT ;  /* 0x000000ff2300220b */ /* 0x000ff60003f02000 */
[----:B------:R-:W-:Y:S02]  /*49a0*/  @!UPT UIADD3 URZ, UPT, UPT, URZ, URZ, URZ ;  /* 0x000000fffffff290 */ /* 0x000fe4000fffe0ff */
.L_x_75:
[----:B------:R-:W5:Y:S01]  /*49b0*/  SYNCS.PHASECHK.TRANS64.TRYWAIT P2, [UR4+0x40], R14 ;  /* 0x0000400eff0075a7 */ /* 0x000f620008041104 */
[----:B------:R-:W-:Y:S04]  /*49c0*/  ELECT P4, URZ, PT ;  /* 0x0000000000ff782f */ /* 0x000fe80003880000 */
[----:B------:R-:W-:Y:S11]  /*49d0*/  PLOP3.LUT P4, PT, P0, P4, PT, 0xf2, 0x2f ;  /* 0x00000000002f781c */ /* 0x000ff60000789e72 */
[----:B------:R-:W-:Y:S02]  /*49e0*/  @!UPT UIADD3 URZ, UPT, UPT, URZ, URZ, URZ ;  /* 0x000000fffffff290 */ /* 0x000fe4000fffe0ff */
[----:B--2---:R-:W-:Y:S05]  /*49f0*/  @!P4 IADD3 R8, P0, PT, R32, 0x580, RZ ;  /* 0x000005802008c810 */ /* 0x004fea0007f1e0ff */
[----:B---3--:R-:W-:Y:S01]  /*4a00*/  @!P4 IMAD.X R2, RZ, RZ, R33, P0 ;  /* 0x000000ffff02c224 */ /* 0x008fe200000e0621 */
[----:B-----5:R-:W-:Y:S07]  /*4a10*/  @!P2 BRA `(.L_x_76) ;  /* 0x0000003c0068a947 */ /* 0x020fee0003800000 */
.L_x_159:
[----:B------:R-:W-:Y:S01]  /*4a20*/  @!P4 R2UR UR6, R8 ;  /* 0x000000000806c2ca */ /* 0x000fe200000e0000 */
[----:B------:R-:W-:Y:S01]  /*4a30*/  VOTEU.ALL UP1, P4 ;  /* 0x0000000000ff7886 */ /* 0x000fe20002020000 */
[----:B------:R-:W-:Y:S01]  /*4a40*/  @!P4 R2UR UR5, R2 ;  /* 0x000000000205c2ca */ /* 0x000fe200000e0000 */
[----:B--2---:R-:W-:Y:S01]  /*4a50*/  @!P4 IMAD.MOV.U32 R0, RZ, RZ, 0x2000 ;  /* 0x00002000ff00c424 */ /* 0x004fe200078e00ff */
[----:B------:R-:W-:Y:S01]  /*4a60*/  UMOV UR8, 0x0 ;  /* 0x0000000000087882 */ /* 0x000fe20000000000 */
[----:B------:R-:W-:Y:S01]  /*4a70*/  UMOV UR9, 0x10000000 ;  /* 0x1000000000097882 */ /* 0x000fe20000000000 */
[----:B------:R-:W-:Y:S01]  /*4a80*/  @!UP1 UIADD3 UR32, UPT, UPT, UR4, 0x200, URZ ;  /* 0x0000020004209890 */ /* 0x000fe2000fffe0ff */
[----:B------:R-:W-:Y:S01]  /*4a90*/  VOTEU.ALL UP1, P4 ;  /* 0x0000000000ff7886 */ /* 0x000fe20002020000 */
[----:B------:R-:W-:Y:S05]  /*4aa0*/  UMOV UR36, UR60 ;  /* 0x0000003c00247c82 */ /* 0x000fea0008000000 */
[----:B------:R-:W-:Y:S02]  /*4ab0*/  IMAD.U32 R8, RZ, RZ, UR6 ;  /* 0x00000006ff087e24 */ /* 0x000fe4000f8e00ff */
[----:B------:R-:W-:Y:S01]  /*4ac0*/  IMAD.U32 R9, RZ, RZ, UR5 ;  /* 0x00000005ff097e24 */ /* 0x000fe2000f8e00ff */
[----:B------:R-:W-:Y:S02]  /*4ad0*/  UPRMT UR5, UR45, 0x654, UR33 ;  /* 0x000006542d057896 */ /* 0x000fe40008000021 */
[----:B------:R-:W-:Y:S02]  /*4ae0*/  @!P4 R2UR UR6, R8 ;  /* 0x000000000806c2ca */ /* 0x000fe400000e0000 */
[----:B------:R-:W-:Y:S02]  /*4af0*/  @!P4 R2UR UR7, R9 ;  /* 0x000000000907c2ca */ /* 0x000fe400000e0000 */
[----:B------:R-:W-:Y:S05]  /*4b00*/  @!P4 IADD3 R8, P0, PT, R32, 0x580, RZ ;  /* 0x000005802008c810 */ /* 0x000fea0007f1e0ff */
[----:B------:R-:W-:Y:S06]  /*4b10*/  @!P4 IMAD.X R2, RZ, RZ, R33, P0 ;  /* 0x000000ffff02c224 */ /* 0x000fec00000e0621 */
[----:B------:R2:W-:Y:S01]  /*4b20*/  @!UP1 UTMALDG.3D [UR32], [UR6], desc[UR8] ;  /* 0x00000820060095b4 */ /* 0x0005e20008011000 */
[----:B------:R2:W-:Y:S01]  /*4b30*/  @!P4 SYNCS.ARRIVE.TRANS64.RED.A0TR RZ, [UR4+0x20], R0 ;  /* 0x00002000ffffc9a7 */ /* 0x0005e20008300404 */
[----:B------:R-:W-:Y:S01]  /*4b40*/  SYNCS.ARRIVE.TRANS64.RED.A1T0 RZ, [UR5], RZ ;  /* 0x000000ffffff79a7 */ /* 0x000fe20008100405 */
[----:B------:R-:W3:Y:S02]  /*4b50*/  SYNCS.PHASECHK.TRANS64.TRYWAIT P2, [UR4+0x48], R14 ;  /* 0x0000480eff0075a7 */ /* 0x000ee40008041104 */
[----:B--23--:R-:W-:Y:S05]  /*4b60*/  @!P2 BRA `(.L_x_77) ;  /* 0x0000003c002ca947 */ /* 0x00cfea0003800000 */
.L_x_161:
[----:B------:R-:W-:Y:S01]  /*4b70*/  @!P4 R2UR UR6, R8 ;  /* 0x000000000806c2ca */ /* 0x000fe200000e0000 */
[----:B------:R-:W-:Y:S01]  /*4b80*/  VOTEU.ALL UP1, P4 ;  /* 0x0000000000ff7886 */ /* 0x000fe20002020000 */
[----:B------:R-:W-:Y:S01]  /*4b90*/  @!P4 R2UR UR5, R2 ;  /* 0x000000000205c2ca */ /* 0x000fe200000e0000 */
[----:B--2---:R-:W-:Y:S01]  /*4ba0*/  @!P4 IMAD.MOV.U32 R0, RZ, RZ, 0x2000 ;  /* 0x00002000ff00c424 */ /* 0x004fe200078e00ff */
[----:B------:R-:W-:Y:S01]  /*4bb0*/  UMOV UR8, 0x0 ;  /* 0x0000000000087882 */ /* 0x000fe20000000000 */
[----:B------:R-:W-:Y:S01]  /*4bc0*/  UMOV UR9, 0x10000000 ;  /* 0x1000000000097882 */ /* 0x000fe20000000000 */
[----:B------:R-:W-:Y:S02]  /*4bd0*/  @!UP1 UIADD3 UR26, UPT, UPT, UR34, 0x10, URZ ;  /* 0x00000010221a9890 */ /* 0x000fe4000fffe0ff */
[----:B------:R-:W-:Y:S01]  /*4be0*/  @!UP1 UIADD3 UR24, UPT, UPT, UR4, 0x2200, URZ ;  /* 0x0000220004189890 */ /* 0x000fe2000fffe0ff */
[----:B------:R-:W-:Y:S01]  /*4bf0*/  VOTEU.ALL UP1, P4 ;  /* 0x0000000000ff7886 */ /* 0x000fe20002020000 */
[----:B------:R-:W-:Y:S01]  /*4c00*/  UMOV UR27, UR35 ;  /* 0x00000023001b7c82 */ /* 0x000fe20008000000 */
[----:B------:R-:W-:Y:S02]  /*4c10*/  UMOV UR28, UR60 ;  /* 0x0000003c001c7c82 */ /* 0x000fe40008000000 */
        /* <DEDUP_REMOVED lines=12> */
.L_x_163:
[----:B------:R-:W3:Y:S01]  /*4ce0*/  LDC.64 R12, c[0x0][0xb18] ;  /* 0x0002c600ff0c7b82 */ /* 0x000ee20000000a00 */
[----:B------:R-:W-:Y:S01]  /*4cf0*/  @!P4 R2UR UR5, R2 ;  /* 0x000000000205c2ca */ /* 0x000fe200000e0000 */
[----:B------:R-:W-:Y:S01]  /*4d00*/  VOTEU.ALL UP1, P4 ;  /* 0x0000000000ff7886 */ /* 0x000fe20002020000 */
[----:B------:R-:W-:Y:S01]  /*4d10*/  @!P4 R2UR UR6, R8 ;  /* 0x000000000806c2ca */ /* 0x000fe200000e0000 */
[----:B--2---:R-:W-:Y:S01]  /*4d20*/  @!P4 IMAD.MOV.U32 R0, RZ, RZ, 0x2000 ;  /* 0x00002000ff00c424 */ /* 0x004fe200078e00ff */
[----:B------:R-:W-:Y:S03]  /*4d30*/  UMOV UR8, 0x0 ;  /* 0x0000000000087882 */ /* 0x000fe60000000000 */
[----:B------:R-:W2:Y:S01]  /*4d40*/  @!P1 LDC R2, c[0x0][0xb0c] ;  /* 0x0002c300ff029b82 */ /* 0x000ea20000000800 */
[----:B------:R-:W-:Y:S01]  /*4d50*/  @!UP1 UIADD3 UR18, UPT, UPT, UR34, 0x20, URZ ;  /* 0x0000002022129890 */ /* 0x000fe2000fffe0ff */
[----:B------:R-:W-:Y:S01]  /*4d60*/  @P3 SHF.R.U32.HI R27, RZ, 0x10, R21 ;  /* 0x00000010ff1b3819 */ /* 0x000fe20000011615 */
[----:B------:R-:W-:Y:S01]  /*4d70*/  @!UP1 UIADD3 UR16, UPT, UPT, UR4, 0x4200, URZ ;  /* 0x0000420004109890 */ /* 0x000fe2000fffe0ff */
[----:B------:R-:W-:Y:S01]  /*4d80*/  VIADD R29, R29, 0x1 ;  /* 0x000000011d1d7836 */ /* 0x000fe20000000000 */
[----:B------:R-:W-:Y:S01]  /*4d90*/  VOTEU.ALL UP1, P4 ;  /* 0x0000000000ff7886 */ /* 0x000fe20002020000 */
[----:B------:R-:W-:Y:S01]  /*4da0*/  UMOV UR9, 0x10000000 ;  /* 0x1000000000097882 */ /* 0x000fe20000000000 */
[----:B------:R-:W-:Y:S01]  /*4db0*/  UMOV UR19, UR35 ;  /* 0x0000002300137c82 */ /* 0x000fe20008000000 */
[----:B------:R-:W-:Y:S01]  /*4dc0*/  IMAD.U32 R9, RZ, RZ, UR5 ;  /* 0x00000005ff097e24 */ /* 0x000fe2000f8e00ff */
[----:B------:R-:W-:Y:S01]  /*4dd0*/  UMOV UR20, UR60 ;  /* 0x0000003c00147c82 */ /* 0x000fe20008000000 */
[----:B------:R-:W-:Y:S01]  /*4de0*/  IMAD.U32 R8, RZ, RZ, UR6 ;  /* 0x00000006ff087e24 */ /* 0x000fe2000f8e00ff */
[----:B------:R-:W-:Y:S02]  /*4df0*/  UPRMT UR5, UR45, 0x654, UR17 ;  /* 0x000006542d057896 */ /* 0x000fe40008000011 */
[----:B------:R-:W-:Y:S02]  /*4e00*/  @!P4 R2UR UR7, R9 ;  /* 0x000000000907c2ca */ /* 0x000fe400000e0000 */
[----:B------:R-:W-:Y:S02]  /*4e10*/  @!P4 R2UR UR6, R8 ;  /* 0x000000000806c2ca */ /* 0x000fe400000e0000 */
[----:B------:R-:W5:Y:S11]  /*4e20*/  LDC.64 R8, c[0x0][0xb10] ;  /* 0x0002c400ff087b82 */ /* 0x000f760000000a00 */
[----:B------:R1:W-:Y:S01]  /*4e30*/  @!UP1 UTMALDG.3D [UR16], [UR6], desc[UR8] ;  /* 0x00000810060095b4 */ /* 0x0003e20008011000 */
[----:B------:R4:W-:Y:S01]  /*4e40*/  @!P4 SYNCS.ARRIVE.TRANS64.RED.A0TR RZ, [UR4+0x30], R0 ;  /* 0x00003000ffffc9a7 */ /* 0x0009e20008300404 */
[C---:B-----5:R-:W-:Y:S01]  /*4e50*/  @!P1 IMAD.HI.U32 R8, R11.reuse, R8, RZ ;  /* 0x000000080b089227 */ /* 0x060fe200078e00ff */
[----:B---3--:R-:W-:Y:S02]  /*4e60*/  @!P1 ISETP.NE.AND P0, PT, R12, 0x1, PT ;  /* 0x000000010c00980c */ /* 0x008fe40003f05270 */
[----:B--2---:R-:W-:Y:S01]  /*4e70*/  @!P1 ISETP.NE.AND P2, PT, R2, 0x1, PT ;  /* 0x000000010200980c */ /* 0x004fe20003f45270 */
[----:B------:R-:W-:Y:S01]  /*4e80*/  SYNCS.ARRIVE.TRANS64.RED.A1T0 RZ, [UR5], RZ ;  /* 0x000000ffffff79a7 */ /* 0x000fe20008100405 */
[C---:B------:R-:W-:Y:S01]  /*4e90*/  @!P1 IMAD.HI.U32 R13, R10.reuse, R13, RZ ;  /* 0x0000000d0a0d9227 */ /* 0x040fe200078e00ff */
[----:B------:R-:W-:Y:S04]  /*4ea0*/  @!P1 SHF.R.U32.HI R8, RZ, R9, R8 ;  /* 0x00000009ff089219 */ /* 0x000fe80000011608 */
[----:B------:R-:W-:Y:S01]  /*4eb0*/  @!P1 SEL R8, R11, R8, !P2 ;  /* 0x000000080b089207 */ /* 0x000fe20005000000 */
[----:B------:R-:W2:Y:S01]  /*4ec0*/  SYNCS.PHASECHK.TRANS64.TRYWAIT P5, [UR4+0x58], R14 ;  /* 0x0000580eff0075a7 */ /* 0x000ea200080a1104 */
[----:B----4-:R-:W3:Y:S02]  /*4ed0*/  @!P1 LDC R0, c[0x0][0xb20] ;  /* 0x0002c800ff009b82 */ /* 0x010ee40000000800 */
[----:B---3--:R-:W-:Y:S04]  /*4ee0*/  @!P1 SHF.R.U32.HI R0, RZ, R0, R13 ;  /* 0x00000000ff009219 */ /* 0x008fe8000001160d */
[----:B------:R-:W-:Y:S05]  /*4ef0*/  @!P1 SEL R9, R10, R0, !P0 ;  /* 0x000000000a099207 */ /* 0x000fea0004000000 */
[----:B------:R-:W-:Y:S02]  /*4f00*/  @!P1 IMAD.IADD R0, R9, 0x1, -R8 ;  /* 0x0000000109009824 */ /* 0x000fe400078e0a08 */
[----:B------:R-:W-:Y:S02]  /*4f10*/  @!P1 IMAD.IADD R8, R8, 0x1, -R9 ;  /* 0x0000000108089824 */ /* 0x000fe400078e0a09 */
[----:B------:R-:W-:Y:S02]  /*4f20*/  @!P1 IMAD R11, R0, R2, R11 ;  /* 0x00000002000b9224 */ /* 0x000fe400078e020b */
[----:B------:R-:W-:Y:S01]  /*4f30*/  @!P1 IMAD R10, R8, R12, R10 ;  /* 0x0000000c080a9224 */ /* 0x000fe200078e020a */
[----:B-12---:R-:W-:Y:S06]  /*4f40*/  @!P5 BRA `(.L_x_79) ;  /* 0x000000380064d947 */ /* 0x006fec0003800000 */
.L_x_165:
[----:B------:R-:W-:Y:S01]  /*4f50*/  @!P4 IADD3 R2, P0, PT, R32, 0x580, RZ ;  /* 0x000005802002c810 */ /* 0x000fe20007f1e0ff */
[----:B------:R-:W-:Y:S01]  /*4f60*/  VOTEU.ALL UP1, P4 ;  /* 0x0000000000ff7886 */ /* 0x000fe20002020000 */
[----:B------:R-:W-:Y:S01]  /*4f70*/  UMOV UR18, 0x0 ;  /* 0x0000000000127882 */ /* 0x000fe20000000000 */
[----:B------:R-:W-:Y:S01]  /*4f80*/  UMOV UR19, 0x10000000 ;  /* 0x1000000000137882 */ /* 0x000fe20000000000 */
[----:B------:R-:W-:Y:S01]  /*4f90*/  @!P4 R2UR UR6, R2 ;  /* 0x000000000206c2ca */ /* 0x000fe200000e0000 */
[----:B-1----:R-:W-:Y:S01]  /*4fa0*/  @!P4 IMAD.X R0, RZ, RZ, R33, P0 ;  /* 0x000000ffff00c224 */ /* 0x002fe200000e0621 */
[----:B------:R-:W-:Y:S01]  /*4fb0*/  @!UP1 UIADD3 UR10, UPT, UPT, UR34, 0x30, URZ ;  /* 0x00000030220a9890 */ /* 0x000fe2000fffe0ff */
[----:B------:R-:W-:Y:S01]  /*4fc0*/  ISETP.NE.AND P0, PT, R29, 0x2, PT ;  /* 0x000000021d00780c */ /* 0x000fe20003f05270 */
[----:B------:R-:W-:Y:S01]  /*4fd0*/  @!UP1 UIADD3 UR8, UPT, UPT, UR4, 0x6200, URZ ;  /* 0x0000620004089890 */ /* 0x000fe2000fffe0ff */
[----:B------:R-:W-:Y:S01]  /*4fe0*/  LOP3.LUT R30, R30, 0x1, RZ, 0x3c, !PT ;  /* 0x000000011e1e7812 */ /* 0x000fe200078e3cff */
[----:B------:R-:W-:Y:S01]  /*4ff0*/  @!UP1 UIADD3 UR9, UPT, UPT, UR4, 0x38, URZ ;  /* 0x0000003804099890 */ /* 0x000fe2000fffe0ff */
[----:B------:R-:W-:Y:S01]  /*5000*/  @!P4 R2UR UR5, R0 ;  /* 0x000000000005c2ca */ /* 0x000fe200000e0000 */
[----:B------:R-:W-:Y:S01]  /*5010*/  VOTEU.ALL UP1, P4 ;  /* 0x0000000000ff7886 */ /* 0x000fe20002020000 */
[----:B------:R-:W-:Y:S01]  /*5020*/  UMOV UR11, UR35 ;  /* 0x00000023000b7c82 */ /* 0x000fe20008000000 */
[----:B------:R-:W-:Y:S01]  /*5030*/  UMOV UR12, UR60 ;  /* 0x0000003c000c7c82 */ /* 0x000fe20008000000 */
[----:B------:R-:W-:Y:S01]  /*5040*/  @P3 R2UR UR60, R27 ;  /* 0x000000001b3c32ca */ /* 0x000fe200000e0000 */
[----:B------:R-:W-:Y:S01]  /*5050*/  IMAD.IADD R14, R10, 0x1, R62 ;  /* 0x000000010a0e7824 */ /* 0x000fe200078e023e */
[----:B------:R-:W-:Y:S01]  /*5060*/  SEL R0, RZ, 0x1, P0 ;  /* 0x00000001ff007807 */ /* 0x000fe20000000000 */
[----:B------:R-:W-:Y:S01]  /*5070*/  IMAD.U32 R8, RZ, RZ, UR6 ;  /* 0x00000006ff087e24 */ /* 0x000fe2000f8e00ff */
[----:B------:R-:W-:Y:S01]  /*5080*/  SEL R29, R29, RZ, P0 ;  /* 0x000000ff1d1d7207 */ /* 0x000fe20000000000 */
[----:B------:R-:W-:Y:S01]  /*5090*/  IMAD.IADD R15, R11, 0x1, R63 ;  /* 0x000000010b0f7824 */ /* 0x000fe200078e023f */
[----:B------:R-:W-:Y:S02]  /*50a0*/  LOP3.LUT R28, R28, R0, RZ, 0x3c, !PT ;  /* 0x000000001c1c7212 */ /* 0x000fe400078e3cff */
[----:B------:R-:W-:Y:S01]  /*50b0*/  @!P4 R2UR UR6, R8 ;  /* 0x000000000806c2ca */ /* 0x000fe200000e0000 */
[----:B------:R-:W-:Y:S05]  /*50c0*/  IMAD.U32 R9, RZ, RZ, UR5 ;  /* 0x00000005ff097e24 */ /* 0x000fea000f8e00ff */
[----:B------:R-:W-:Y:S11]  /*50d0*/  @!P4 R2UR UR7, R9 ;  /* 0x000000000907c2ca */ /* 0x000ff600000e0000 */
[----:B------:R-:W-:Y:S02]  /*50e0*/  @!UPT UIADD3 URZ, UPT, UPT, URZ, URZ, URZ ;  /* 0x000000fffffff290 */ /* 0x000fe4000fffe0ff */
[----:B------:R3:W-:Y:S01]  /*50f0*/  @!UP1 UTMALDG.3D [UR8], [UR6], desc[UR18] ;  /* 0x00001208060095b4 */ /* 0x0007e20008011000 */
[----:B------:R3:W-:Y:S01]  /*5100*/  @!P4 SYNCS.ARRIVE.TRANS64.RED.A0TR RZ, [UR4+0x38], R25 ;  /* 0x00003819ffffc9a7 */ /* 0x0007e20008300404 */
[----:B------:R-:W-:Y:S01]  /*5110*/  UPLOP3.LUT UP1, UPT, UPT, UPT, UPT, 0x80, 0x8 ;  /* 0x000000000008789c */ /* 0x000fe20003f2f070 */
[----:B------:R-:W-:Y:S01]  /*5120*/  SYNCS.ARRIVE.TRANS64.RED.A1T0 RZ, [UR13], RZ ;  /* 0x000000ffffff79a7 */ /* 0x000fe2000810040d */
[----:B------:R-:W-:Y:S09]  /*5130*/  @P3 BRA `(.L_x_80) ;  /* 0xfffffff0009c3947 */ /* 0x000ff2000383ffff */
[----:B------:R-:W-:-:S04]  /*5140*/  SHF.L.U32 R2, R30, 0x1f, RZ ;  /* 0x0000001f1e027819 */ /* 0x000fc800000006ff */
[----:B------:R-:W1:Y:S02]  /*5150*/  SYNCS.PHASECHK.TRANS64.TRYWAIT P0, [UR4+0x40], R2 ;  /* 0x00004002ff0075a7 */ /* 0x000e640008001104 */
[----:B-1----:R-:W-:Y:S05]  /*5160*/  @!P0 BRA `(.L_x_81) ;  /* 0x0000003400f48947 */ /* 0x002fea0003800000 */
.L_x_167:
[----:B------:R-:W2:Y:S02]  /*5170*/  SYNCS.PHASECHK.TRANS64.TRYWAIT P0, [UR4+0x48], R2 ;  /* 0x00004802ff0075a7 */ /* 0x000ea40008001104 */
[----:B--2---:R-:W-:Y:S05]  /*5180*/  @!P0 BRA `(.L_x_82) ;  /* 0x0000003800048947 */ /* 0x004fea0003800000 */
.L_x_169:
[----:B------:R-:W2:Y:S02]  /*5190*/  SYNCS.PHASECHK.TRANS64.TRYWAIT P0, [UR4+0x50], R2 ;  /* 0x00005002ff0075a7 */ /* 0x000ea40008001104 */
[----:B--2---:R-:W-:Y:S05]  /*51a0*/  @!P0 BRA `(.L_x_83) ;  /* 0x0000003800148947 */ /* 0x004fea0003800000 */
.L_x_171:
[----:B-1----:R-:W-:-:S07]  /*51b0*/  MOV R0, UR4 ;  /* 0x0000000400007c02 */ /* 0x002fce0008000f00 */
.L_x_84:
[----:B-1----:R-:W-:-:S04]  /*51c0*/  SHF.L.U32 R2, R30, 0x1f, RZ ;  /* 0x0000001f1e027819 */ /* 0x002fc800000006ff */
[----:B------:R1:W2:Y:S03]  /*51d0*/  SYNCS.PHASECHK.TRANS64.TRYWAIT P0, [R0+URZ+0x58], R2 ;  /* 0x00005802000075a7 */ /* 0x0002a600080011ff */
[----:B--2---:R-:W-:Y:S05]  /*51e0*/  @!P0 NANOSLEEP.SYNCS 0x989680 ;  /* 0x009896800000895d */ /* 0x004fea0003900000 */
[----:B------:R-:W2:Y:S02]  /*51f0*/  @!P0 SYNCS.PHASECHK.TRANS64 P0, [R0+URZ+0x58], R2 ;  /* 0x00005802000085a7 */ /* 0x000ea400080010ff */
[----:B--23--:R-:W-:Y:S05]  /*5200*/  @P0 EXIT ;  /* 0x000000000000094d */ /* 0x00cfea0003800000 */
[----:B------:R-:W-:Y:S05]  /*5210*/  BRA `(.L_x_84) ;  /* 0xfffffffc00e87947 */ /* 0x000fea000383ffff */
.L_x_69:
[----:B------:R-:W-:-:S06]  /*5220*/  UISETP.GE.AND UP1, UPT, UR10, 0x4, UPT ;  /* 0x000000040a00788c */ /* 0x000fcc000bf26270 */
[----:B------:R-:W-:-:S13]  /*5230*/  PLOP3.LUT P0, PT, PT, PT, UP1, 0x80, 0x8 ;  /* 0x000000000008781c */ /* 0x000fda0003f0f018 */
[----:B------:R-:W-:Y:S05]  /*5240*/  @!P0 EXIT ;  /* 0x000000000000894d */ /* 0x000fea0003800000 */
[----:B------:R-:W-:Y:S01]  /*5250*/  BAR.SYNC.DEFER_BLOCKING 0x6, 0xa0 ;  /* 0x0182800000007b1d */ /* 0x000fe20000010000 */
[C---:B------:R-:W-:Y:S01]  /*5260*/  IMAD.SHL.U32 R2, R77.reuse, 0x10, RZ ;  /* 0x000000104d027824 */ /* 0x040fe200078e00ff */
[C---:B------:R-:W-:Y:S01]  /*5270*/  SHF.L.U32 R32, R77.reuse, 0x10, RZ ;  /* 0x000000104d207819 */ /* 0x040fe200000006ff */
[C---:B------:R-:W-:Y:S01]  /*5280*/  IMAD.SHL.U32 R76, R77.reuse, 0x2, RZ ;  /* 0x000000024d4c7824 */ /* 0x040fe200078e00ff */
[C---:B------:R-:W-:Y:S01]  /*5290*/  LOP3.LUT R78, R77.reuse, 0x60, RZ, 0xc0, !PT ;  /* 0x000000604d4e7812 */ /* 0x040fe200078ec0ff */
[----:B------:R-:W-:Y:S01]  /*52a0*/  HFMA2 R73, -RZ, RZ, 0, 5.9604644775390625e-08 ;  /* 0x00000001ff497431 */ /* 0x000fe200000001ff */
[----:B------:R-:W-:Y:S02]  /*52b0*/  UMOV UR36, 0x400 ;  /* 0x0000040000247882 */ /* 0x000fe40000000000 */
[----:B------:R-:W1:Y:S01]  /*52c0*/  LDC R67, c[0x0][0x370] ;  /* 0x0000dc00ff437b82 */ /* 0x000e620000000800 */
[----:B------:R-:W-:Y:S01]  /*52d0*/  ULEA UR36, UR45, UR36, 0x18 ;  /* 0x000000242d247291 */ /* 0x000fe2000f8ec0ff */
[----:B------:R-:W-:Y:S01]  /*52e0*/  LOP3.LUT R3, R2, 0x60, RZ, 0xc0, !PT ;  /* 0x0000006002037812 */ /* 0x000fe200078ec0ff */
[----:B------:R-:W-:Y:S01]  /*52f0*/  HFMA2 R71, -RZ, RZ, 0, 0 ;  /* 0x00000000ff477431 */ /* 0x000fe200000001ff */
[----:B------:R-:W-:Y:S01]  /*5300*/  LOP3.LUT R75, R77, 0x2, RZ, 0xc0, !PT ;  /* 0x000000024d4b7812 */ /* 0x000fe200078ec0ff */
[----:B------:R-:W-:Y:S01]  /*5310*/  UIADD3 UR4, UPT, UPT, UR36, 0x200, URZ ;  /* 0x0000020024047890 */ /* 0x000fe2000fffe0ff */
[----:B------:R-:W-:Y:S01]  /*5320*/  LOP3.LUT R76, R3, 0xc, R76, 0xf8, !PT ;  /* 0x0000000c034c7812 */ /* 0x000fe200078ef84c */
[----:B------:R-:W-:Y:S01]  /*5330*/  IMAD.MOV.U32 R31, RZ, RZ, RZ ;  /* 0x000000ffff1f7224 */ /* 0x000fe200078e00ff */
[----:B------:R-:W2:Y:S01]  /*5340*/  LDC R28, c[0x0][0xb0c] ;  /* 0x0002c300ff1c7b82 */ /* 0x000ea20000000800 */
[----:B------:R-:W-:Y:S01]  /*5350*/  LOP3.LUT R32, R32, 0x600000, RZ, 0xc0, !PT ;  /* 0x0060000020207812 */ /* 0x000fe200078ec0ff */
[----:B------:R-:W-:Y:S01]  /*5360*/  IMAD.MOV.U32 R81, RZ, RZ, RZ ;  /* 0x000000ffff517224 */ /* 0x000fe200078e00ff */
[----:B------:R-:W-:Y:S01]  /*5370*/  LOP3.LUT R76, R76, 0x790, R2, 0xf8, !PT ;  /* 0x000007904c4c7812 */ /* 0x000fe200078ef802 */
[----:B------:R-:W-:Y:S01]  /*5380*/  IMAD.U32 R69, RZ, RZ, UR4 ;  /* 0x00000004ff457e24 */ /* 0x000fe2000f8e00ff */
[----:B------:R-:W-:Y:S01]  /*5390*/  LOP3.LUT R77, R77, 0x4, RZ, 0xc0, !PT ;  /* 0x000000044d4d7812 */ /* 0x000fe200078ec0ff */
[----:B------:R-:W4:Y:S01]  /*53a0*/  LDCU.64 UR50, c[0x0][0x348] ;  /* 0x00006900ff3277ac */ /* 0x000f220008000a00 */
[----:B------:R-:W-:Y:S01]  /*53b0*/  MOV R72, RZ ;  /* 0x000000ff00487202 */ /* 0x000fe20000000f00 */
[----:B------:R-:W1:Y:S01]  /*53c0*/  LDC R65, c[0x0][0xb20] ;  /* 0x0002c800ff417b82 */ /* 0x000e620000000800 */
[----:B------:R-:W3:Y:S01]  /*53d0*/  LDS R0, [UR36+0x120] ;  /* 0x00012024ff007984 */ /* 0x000ee20008000800 */
[----:B------:R-:W-:Y:S01]  /*53e0*/  IMAD R76, R76, 0x4, R69 ;  /* 0x000000044c4c7824 */ /* 0x000fe200078e0245 */
[----:B------:R-:W1:Y:S03]  /*53f0*/  LDCU.64 UR46, c[0x0][0x888] ;  /* 0x00011100ff2e77ac */ /* 0x000e660008000a00 */
[--C-:B------:R-:W-:Y:S01]  /*5400*/  IMAD R75, R75, -0x10, R76.reuse ;  /* 0xfffffff04b4b7824 */ /* 0x100fe200078e024c */
[----:B------:R-:W1:Y:S01]  /*5410*/  LDCU.64 UR48, c[0x0][0x890] ;  /* 0x00011200ff3077ac */ /* 0x000e620008000a00 */
[----:B------:R-:W1:Y:S01]  /*5420*/  LDC R27, c[0x0][0xb30] ;  /* 0x0002cc00ff1b7b82 */ /* 0x000e620000000800 */
[----:B------:R-:W-:Y:S01]  /*5430*/  IMAD R74, R77, -0x10, R76 ;  /* 0xfffffff04d4a7824 */ /* 0x000fe200078e024c */
[----:B------:R-:W-:Y:S01]  /*5440*/  UMOV UR39, URZ ;  /* 0x000000ff00277c82 */ /* 0x000fe20008000000 */
[----:B------:R-:W-:-:S05]  /*5450*/  UMOV UR37, URZ ;  /* 0x000000ff00257c82 */ /* 0x000fca0008000000 */
[----:B------:R-:W1:Y:S08]  /*5460*/  LDC.64 R60, c[0x0][0xb10] ;  /* 0x0002c400ff3c7b82 */ /* 0x000e700000000a00 */
[----:B------:R-:W1:Y:S08]  /*5470*/  LDC.64 R24, c[0x0][0xb18] ;  /* 0x0002c600ff187b82 */ /* 0x000e700000000a00 */
[----:B------:R-:W1:Y:S08]  /*5480*/  LDC.64 R22, c[0x0][0xb28] ;  /* 0x0002ca00ff167b82 */ /* 0x000e700000000a00 */
[----:B------:R-:W1:Y:S01]  /*5490*/  LDC.64 R58, c[0x0][0x8b0] ;  /* 0x00022c00ff3a7b82 */ /* 0x000e620000000a00 */
[----:B---3--:R-:W-:-:S07]  /*54a0*/  IMAD.IADD R32, R0, 0x1, R32 ;  /* 0x0000000100207824 */ /* 0x008fce00078e0220 */
[----:B------:R-:W3:Y:S08]  /*54b0*/  LDC.64 R56, c[0x0][0x8a8] ;  /* 0x00022a00ff387b82 */ /* 0x000ef00000000a00 */
[----:B--2-4-:R-:W1:Y:S02]  /*54c0*/  LDC R66, c[0x0][0x374] ;  /* 0x0000dd00ff427b82 */ /* 0x014e640000000800 */
.L_x_128:
[----:B------:R-:W-:Y:S02]  /*54d0*/  LEA R0, R81, UR36, 0x3 ;  /* 0x0000002451007c11 */ /* 0x000fe4000f8e18ff */
[----:B------:R-:W-:Y:S02]  /*54e0*/  SHF.L.U32 R2, R71, 0x1f, RZ ;  /* 0x0000001f47027819 */ /* 0x000fe400000006ff */
[----:B------:R-:W-:Y:S02]  /*54f0*/  LEA R16, R81, UR36, 0x4 ;  /* 0x0000002451107c11 */ /* 0x000fe4000f8e20ff */
[----:B------:R-:W2:Y:S02]  /*5500*/  SYNCS.PHASECHK.TRANS64.TRYWAIT P0, [R0+URZ+0x70], R2 ;  /* 0x00007002000075a7 */ /* 0x000ea400080011ff */
[----:B--23--:R-:W-:Y:S05]  /*5510*/  @!P0 BRA `(.L_x_85) ;  /* 0x0000003400508947 */ /* 0x00cfea0003800000 */
.L_x_172:
[----:B------:R-:W4:Y:S01]  /*5520*/  LDC.64 R10, c[0x0][0xb10] ;  /* 0x0002c400ff0a7b82 */ /* 0x000f220000000a00 */
[----:B------:R-:W3:Y:S01]  /*5530*/  LDS.128 R16, [R16+0x100] ;  /* 0x0001000010107984 */ /* 0x000ee20000000c00 */
[----:B-1----:R-:W-:Y:S01]  /*5540*/  ISETP.NE.AND P1, PT, R27, 0x1, PT ;  /* 0x000000011b00780c */ /* 0x002fe20003f25270 */
[----:B--2---:R-:W-:Y:S01]  /*5550*/  VIADD R0, R0, 0x80 ;  /* 0x0000008000007836 */ /* 0x004fe20000000000 */
[----:B------:R-:W-:Y:S04]  /*5560*/  ISETP.GE.AND P0, PT, R26, 0x1, PT ;  /* 0x000000011a00780c */ /* 0x000fe80003f06270 */
[----:B------:R-:W1:Y:S01]  /*5570*/  LDC.64 R8, c[0x0][0xb18] ;  /* 0x0002c600ff087b82 */ /* 0x000e620000000a00 */
[----:B------:R-:W-:Y:S01]  /*5580*/  PRMT R0, RZ, 0x654, R0 ;  /* 0x00000654ff007816 */ /* 0x000fe20000000000 */
[----:B------:R-:W-:Y:S01]  /*5590*/  @!PT LDS RZ, [RZ] ;  /* 0x00000000fffff984 */ /* 0x000fe20000000800 */
[----:B------:R-:W-:Y:S01]  /*55a0*/  @!PT LDS RZ, [RZ] ;  /* 0x00000000fffff984 */ /* 0x000fe20000000800 */
[----:B------:R-:W-:Y:S01]  /*55b0*/  @!PT LDS RZ, [RZ] ;  /* 0x00000000fffff984 */ /* 0x000fe20000000800 */
[----:B------:R-:W-:Y:S01]  /*55c0*/  @!PT LDS RZ, [RZ] ;  /* 0x00000000fffff984 */ /* 0x000fe20000000800 */
[----:B------:R2:W-:Y:S06]  /*55d0*/  MEMBAR.ALL.CTA ;  /* 0x0000000000007992 */ /* 0x0005ec0000008000 */
[----:B--2---:R-:W2:Y:S01]  /*55e0*/  FENCE.VIEW.ASYNC.S ;  /* 0x00000000000073c6 */ /* 0x004ea20000000000 */
[----:B------:R-:W1:Y:S08]  /*55f0*/  @!P1 LDC R12, c[0x0][0xb20] ;  /* 0x0002c800ff0c9b82 */ /* 0x000e700000000800 */
[----:B------:R-:W1:Y:S01]  /*5600*/  @!P1 LDC R7, c[0x0][0xb0c] ;  /* 0x0002c300ff079b82 */ /* 0x000e620000000800 */
[----:B--2---:R2:W-:Y:S01]  /*5610*/  SYNCS.ARRIVE.TRANS64.RED.A1T0 RZ, [R0+URZ], RZ ;  /* 0x000000ff00ff79a7 */ /* 0x0045e200081004ff */
[----:B---3--:R-:W-:Y:S04]  /*5620*/  LOP3.LUT P4, RZ, R18, 0x1, RZ, 0xc0, !PT ;  /* 0x0000000112ff7812 */ /* 0x008fe8000788c0ff */
[----:B------:R-:W-:Y:S09]  /*5630*/  P2R R79, PR, RZ, 0x10 ;  /* 0x00000010ff4f7803 */ /* 0x000ff20000000000 */
[----:B------:R-:W-:Y:S02]  /*5640*/  @P4 MOV R30, R16 ;  /* 0x00000010001e4202 */ /* 0x000fe40000000f00 */
[----:B------:R-:W-:Y:S01]  /*5650*/  @P4 LOP3.LUT R29, R17, 0xffff, RZ, 0xc0, !PT ;  /* 0x0000ffff111d4812 */ /* 0x000fe200078ec0ff */
[----:B--2-4-:R-:W-:Y:S06]  /*5660*/  @!P0 BRA `(.L_x_86) ;  /* 0x0000000000a48947 */ /* 0x014fec0003800000 */
[----:B------:R-:W-:Y:S01]  /*5670*/  IMAD.HI.U32 R0, R66, R25, RZ ;  /* 0x0000001942007227 */ /* 0x000fe200078e00ff */
[----:B------:R-:W-:Y:S02]  /*5680*/  ISETP.NE.AND P0, PT, R24, 0x1, PT ;  /* 0x000000011800780c */ /* 0x000fe40003f05270 */
[----:B------:R-:W-:Y:S01]  /*5690*/  ISETP.NE.AND P2, PT, R26, 0x1, PT ;  /* 0x000000011a00780c */ /* 0x000fe20003f45270 */
[----:B------:R-:W-:Y:S01]  /*56a0*/  IMAD.HI.U32 R4, R67, R60, RZ ;  /* 0x0000003c43047227 */ /* 0x000fe200078e00ff */
[----:B------:R-:W-:Y:S02]  /*56b0*/  SHF.R.U32.HI R0, RZ, R65, R0 ;  /* 0x00000041ff007219 */ /* 0x000fe40000011600 */
[----:B------:R-:W-:Y:S01]  /*56c0*/  ISETP.NE.AND P3, PT, R28, 0x1, PT ;  /* 0x000000011c00780c */ /* 0x000fe20003f65270 */
[----:B------:R-:W-:Y:S01]  /*56d0*/  IMAD.HI.U32 R6, R29, R25, RZ ;  /* 0x000000191d067227 */ /* 0x000fe200078e00ff */
[-C--:B------:R-:W-:Y:S02]  /*56e0*/  SHF.R.U32.HI R4, RZ, R61.reuse, R4 ;  /* 0x0000003dff047219 */ /* 0x080fe40000011604 */
[----:B------:R-:W-:Y:S01]  /*56f0*/  SEL R0, R66, R0, !P0 ;  /* 0x0000000042007207 */ /* 0x000fe20004000000 */
[----:B------:R-:W-:Y:S01]  /*5700*/  IMAD.HI.U32 R5, R30, R60, RZ ;  /* 0x0000003c1e057227 */ /* 0x000fe200078e00ff */
[----:B------:R-:W-:Y:S03]  /*5710*/  SEL R4, R67, R4, !P3 ;  /* 0x0000000443047207 */ /* 0x000fe60005800000 */
[-C--:B------:R-:W-:Y:S01]  /*5720*/  IMAD.HI.U32 R3, R0, R22.reuse, RZ ;  /* 0x0000001600037227 */ /* 0x080fe200078e00ff */
[----:B------:R-:W-:Y:S03]  /*5730*/  SHF.R.U32.HI R5, RZ, R61, R5 ;  /* 0x0000003dff057219 */ /* 0x000fe60000011605 */
[----:B------:R-:W-:Y:S01]  /*5740*/  IMAD.HI.U32 R2, R4, R22, RZ ;  /* 0x0000001604027227 */ /* 0x000fe200078e00ff */
[----:B------:R-:W-:Y:S02]  /*5750*/  @P2 SHF.R.U32.HI R0, RZ, R23, R3 ;  /* 0x00000017ff002219 */ /* 0x000fe40000011603 */
[----:B------:R-:W-:Y:S02]  /*5760*/  SHF.R.U32.HI R3, RZ, R65, R6 ;  /* 0x00000041ff037219 */ /* 0x000fe40000011606 */
[----:B------:R-:W-:Y:S01]  /*5770*/  @P2 SHF.R.U32.HI R4, RZ, R23, R2 ;  /* 0x00000017ff042219 */ /* 0x000fe20000011602 */
[----:B------:R-:W-:Y:S01]  /*5780*/  IMAD R0, R26, R0, RZ ;  /* 0x000000001a007224 */ /* 0x000fe200078e02ff */
[----:B------:R-:W-:Y:S02]  /*5790*/  SEL R3, R29, R3, !P0 ;  /* 0x000000031d037207 */ /* 0x000fe40004000000 */
[----:B------:R-:W-:Y:S01]  /*57a0*/  SEL R2, R30, R5, !P3 ;  /* 0x000000051e027207 */ /* 0x000fe20005800000 */
[----:B------:R-:W-:Y:S01]  /*57b0*/  IMAD R5, R26, R4, RZ ;  /* 0x000000041a057224 */ /* 0x000fe200078e02ff */
[C---:B------:R-:W-:Y:S01]  /*57c0*/  ISETP.GE.AND P0, PT, R3.reuse, R0, PT ;  /* 0x000000000300720c */ /* 0x040fe20003f06270 */
[C---:B------:R-:W-:Y:S03]  /*57d0*/  IMAD.HI.U32 R0, R3.reuse, R22, RZ ;  /* 0x0000001603007227 */ /* 0x040fe600078e00ff */
[C---:B------:R-:W-:Y:S02]  /*57e0*/  ISETP.GE.OR P0, PT, R2.reuse, R5, P0 ;  /* 0x000000050200720c */ /* 0x040fe40000706670 */
[----:B------:R-:W-:Y:S04]  /*57f0*/  SHF.R.U32.HI R0, RZ, R23, R0 ;  /* 0x00000017ff007219 */ /* 0x000fe80000011600 */
[C---:B------:R-:W-:Y:S05]  /*5800*/  SEL R6, R3.reuse, R0, !P2 ;  /* 0x0000000003067207 */ /* 0x040fea0005000000 */
        /* <DEDUP_REMOVED lines=14> */
[----:B------:R-:W-:Y:S07]  /*58f0*/  IMAD R29, R3, R24, R29 ;  /* 0x00000018031d7224 */ /* 0x000fee00078e021d */
.L_x_86:
[----:B-1----:R-:W-:Y:S01]  /*5900*/  @!P1 ISETP.NE.AND P0, PT, R8, 0x1, PT ;  /* 0x000000010800980c */ /* 0x002fe20003f05270 */
[----:B------:R-:W-:Y:S01]  /*5910*/  @!P1 IMAD.HI.U32 R2, R29, R9, RZ ;  /* 0x000000091d029227 */ /* 0x000fe200078e00ff */
[----:B------:R-:W-:Y:S01]  /*5920*/  R2UR UR5, R15 ;  /* 0x000000000f0572ca */ /* 0x000fe200000e0000 */
[----:B------:R-:W-:Y:S01]  /*5930*/  BSSY.RECONVERGENT B6, `(.L_x_87) ;  /* 0x0000031000067945 */ /* 0x000fe20003800200 */
[----:B------:R-:W-:Y:S01]  /*5940*/  R2UR UR4, R14 ;  /* 0x000000000e0472ca */ /* 0x000fe200000e0000 */
[C---:B------:R-:W-:Y:S01]  /*5950*/  @!P1 IMAD.HI.U32 R0, R30.reuse, R10, RZ ;  /* 0x0000000a1e009227 */ /* 0x040fe200078e00ff */
[----:B------:R-:W-:Y:S02]  /*5960*/  @!P1 SHF.R.U32.HI R2, RZ, R12, R2 ;  /* 0x0000000cff029219 */ /* 0x000fe40000011602 */
[----:B------:R-:W-:Y:S01]  /*5970*/  @!P1 ISETP.NE.AND P2, PT, R7, 0x1, PT ;  /* 0x000000010700980c */ /* 0x000fe20003f45270 */
[----:B------:R-:W-:Y:S01]  /*5980*/  VIADD R81, R81, 0x1 ;  /* 0x0000000151517836 */ /* 0x000fe20000000000 */
[----:B------:R-:W-:Y:S02]  /*5990*/  @!P1 SEL R2, R29, R2, !P0 ;  /* 0x000000021d029207 */ /* 0x000fe40004000000 */
[----:B------:R-:W-:Y:S02]  /*59a0*/  @!P1 SHF.R.U32.HI R0, RZ, R11, R0 ;  /* 0x0000000bff009219 */ /* 0x000fe40000011600 */
[----:B------:R-:W-:Y:S01]  /*59b0*/  LOP3.LUT P0, RZ, R69, 0x1b0, RZ, 0xc0, !PT ;  /* 0x000001b045ff7812 */ /* 0x000fe2000780c0ff */
[----:B------:R-:W-:Y:S01]  /*59c0*/  USHF.L.U32 UR42, UR5, 0x7, URZ ;  /* 0x00000007052a7899 */ /* 0x000fe200080006ff */
[----:B------:R-:W-:Y:S01]  /*59d0*/  @!P1 SEL R3, R30, R0, !P2 ;  /* 0x000000001e039207 */ /* 0x000fe20005000000 */
[----:B------:R-:W-:Y:S01]  /*59e0*/  USHF.L.U32 UR41, UR4, 0x6, URZ ;  /* 0x0000000604297899 */ /* 0x000fe200080006ff */
[----:B------:R-:W-:Y:S03]  /*59f0*/  @P4 SHF.R.U32.HI R70, RZ, 0x10, R17 ;  /* 0x00000010ff464819 */ /* 0x000fe60000011611 */
[----:B------:R-:W-:Y:S02]  /*5a00*/  @!P1 IMAD.IADD R0, R2, 0x1, -R3 ;  /* 0x0000000102009824 */ /* 0x000fe400078e0a03 */
[----:B------:R-:W-:Y:S02]  /*5a10*/  @!P1 IMAD.IADD R2, R3, 0x1, -R2 ;  /* 0x0000000103029824 */ /* 0x000fe400078e0a02 */
[----:B------:R-:W-:Y:S02]  /*5a20*/  @!P1 IMAD R30, R0, R7, R30 ;  /* 0x00000007001e9224 */ /* 0x000fe400078e021e */
[----:B------:R-:W-:Y:S01]  /*5a30*/  @!P1 IMAD R29, R2, R8, R29 ;  /* 0x00000008021d9224 */ /* 0x000fe200078e021d */
[----:B------:R-:W-:Y:S06]  /*5a40*/  @!P0 BRA `(.L_x_88) ;  /* 0x00000000007c8947 */ /* 0x000fec0003800000 */
[----:B------:R-:W1:Y:S01]  /*5a50*/  LDCU.64 UR8, c[0x4][0x80] ;  /* 0x01001000ff0877ac */ /* 0x000e620008000a00 */
[----:B------:R-:W-:Y:S01]  /*5a60*/  MOV R2, 0x0 ;  /* 0x0000000000027802 */ /* 0x000fe20000000f00 */
[----:B------:R-:W-:Y:S02]  /*5a70*/  HFMA2 R12, -RZ, RZ, 0, 5.9604644775390625e-08 ;  /* 0x00000001ff0c7431 */ /* 0x000fe400000001ff */
[----:B------:R-:W-:Y:S01]  /*5a80*/  IMAD.MOV.U32 R8, RZ, RZ, 0x70 ;  /* 0x00000070ff087424 */ /* 0x000fe200078e00ff */
[----:B------:R2:W3:Y:S01]  /*5a90*/  LDC.64 R14, c[0x4][R2] ;  /* 0x01000000020e7b82 */ /* 0x0004e20000000a00 */
[----:B------:R-:W4:Y:S01]  /*5aa0*/  LDCU.64 UR6, c[0x4][0x88] ;  /* 0x01001100ff0677ac */ /* 0x000f220008000a00 */
[----:B------:R-:W-:Y:S01]  /*5ab0*/  IMAD.MOV.U32 R13, RZ, RZ, RZ ;  /* 0x000000ffff0d7224 */ /* 0x000fe200078e00ff */
[----:B------:R-:W2:Y:S01]  /*5ac0*/  LDCU.64 UR4, c[0x4][0x8] ;  /* 0x01000100ff0477ac */ /* 0x000ea20008000a00 */
[----:B-1----:R-:W-:Y:S01]  /*5ad0*/  MOV R5, UR9 ;  /* 0x0000000900057c02 */ /* 0x002fe20008000f00 */
[----:B------:R-:W-:Y:S01]  /*5ae0*/  IMAD.U32 R4, RZ, RZ, UR8 ;  /* 0x00000008ff047e24 */ /* 0x000fe2000f8e00ff */
[----:B----4-:R-:W-:Y:S01]  /*5af0*/  MOV R7, UR7 ;  /* 0x0000000700077c02 */ /* 0x010fe20008000f00 */
[----:B------:R-:W-:Y:S01]  /*5b00*/  IMAD.U32 R6, RZ, RZ, UR6 ;  /* 0x00000006ff067e24 */ /* 0x000fe2000f8e00ff */
[----:B--2---:R-:W-:Y:S01]  /*5b10*/  MOV R11, UR5 ;  /* 0x00000005000b7c02 */ /* 0x004fe20008000f00 */
[----:B------:R-:W-:Y:S02]  /*5b20*/  IMAD.U32 R10, RZ, RZ, UR4 ;  /* 0x00000004ff0a7e24 */ /* 0x000fe4000f8e00ff */
[----:B------:R-:W-:Y:S07]  /*5b30*/  LEPC R20, `(.L_x_89) ;  /* 0x000000001014794e */ /* 0x000fee0000000000 */
[----:B---3-5:R-:W-:Y:S05]  /*5b40*/  CALL.ABS.NOINC R14 ;  /* 0x000000000e007343 */ /* 0x028fea0003c00000 */
.L_x_89:
[----:B------:R-:W1:Y:S01]  /*5b50*/  LDCU.64 UR8, c[0x4][0x80] ;  /* 0x01001000ff0877ac */ /* 0x000e620008000a00 */
[----:B------:R-:W2:Y:S01]  /*5b60*/  LDC.64 R2, c[0x4][R2] ;  /* 0x0100000002027b82 */ /* 0x000ea20000000a00 */
[----:B------:R-:W-:Y:S02]  /*5b70*/  HFMA2 R12, -RZ, RZ, 0, 5.9604644775390625e-08 ;  /* 0x00000001ff0c7431 */ /* 0x000fe400000001ff */
[----:B------:R-:W-:Y:S02]  /*5b80*/  IMAD.MOV.U32 R8, RZ, RZ, 0x70 ;  /* 0x00000070ff087424 */ /* 0x000fe400078e00ff */
[----:B------:R-:W-:Y:S01]  /*5b90*/  IMAD.MOV.U32 R13, RZ, RZ, RZ ;  /* 0x000000ffff0d7224 */ /* 0x000fe200078e00ff */
[----:B------:R-:W3:Y:S01]  /*5ba0*/  LDCU.64 UR6, c[0x4][0x88] ;  /* 0x01001100ff0677ac */ /* 0x000ee20008000a00 */
[----:B------:R-:W4:Y:S01]  /*5bb0*/  LDCU.64 UR4, c[0x4][0x8] ;  /* 0x01000100ff0477ac */ /* 0x000f220008000a00 */
[----:B-1----:R-:W-:Y:S02]  /*5bc0*/  MOV R4, UR8 ;  /* 0x0000000800047c02 */ /* 0x002fe40008000f00 */
[----:B------:R-:W-:Y:S02]  /*5bd0*/  MOV R5, UR9 ;  /* 0x0000000900057c02 */ /* 0x000fe40008000f00 */
[----:B---3--:R-:W-:Y:S01]  /*5be0*/  MOV R7, UR7 ;  /* 0x0000000700077c02 */ /* 0x008fe20008000f00 */
[----:B------:R-:W-:Y:S01]  /*5bf0*/  IMAD.U32 R6, RZ, RZ, UR6 ;  /* 0x00000006ff067e24 */ /* 0x000fe2000f8e00ff */
[----:B----4-:R-:W-:Y:S01]  /*5c00*/  MOV R11, UR5 ;  /* 0x00000005000b7c02 */ /* 0x010fe20008000f00 */
[----:B------:R-:W-:Y:S02]  /*5c10*/  IMAD.U32 R10, RZ, RZ, UR4 ;  /* 0x00000004ff0a7e24 */ /* 0x000fe4000f8e00ff */
[----:B------:R-:W-:Y:S07]  /*5c20*/  LEPC R20, `(.L_x_88) ;  /* 0x000000001014794e */ /* 0x000fee0000000000 */
[----:B--2---:R-:W-:Y:S05]  /*5c30*/  CALL.ABS.NOINC R2 ;  /* 0x0000000002007343 */ /* 0x004fea0003c00000 */
.L_x_88:
[----:B------:R-:W-:Y:S05]  /*5c40*/  BSYNC.RECONVERGENT B6 ;  /* 0x0000000000067941 */ /* 0x000fea0003800200 */
.L_x_87:
[----:B------:R-:W-:Y:S01]  /*5c50*/  ISETP.NE.U32.AND P4, PT, R58, RZ, PT ;  /* 0x000000ff3a00720c */ /* 0x000fe20003f85070 */
[----:B------:R-:W-:Y:S01]  /*5c60*/  UISETP.NE.AND UP2, UPT, UR44, URZ, UPT ;  /* 0x000000ff2c00728c */ /* 0x000fe2000bf45270 */
[----:B------:R-:W-:Y:S01]  /*5c70*/  ISETP.NE.U32.AND P2, PT, RZ, UR46, PT ;  /* 0x0000002eff007c0c */ /* 0x000fe2000bf45070 */
[----:B------:R-:W-:Y:S01]  /*5c80*/  UISETP.NE.U32.AND UP1, UPT, UR48, URZ, UPT ;  /* 0x000000ff3000728c */ /* 0x000fe2000bf25070 */
[----:B------:R-:W-:Y:S01]  /*5c90*/  ISETP.NE.AND.EX P4, PT, R59, RZ, PT, P4 ;  /* 0x000000ff3b00720c */ /* 0x000fe20003f85340 */
[----:B------:R-:W-:Y:S01]  /*5ca0*/  UPLOP3.LUT UP0, UPT, UPT, UPT, UPT, 0x40, 0x4 ;  /* 0x000000000004789c */ /* 0x000fe20003f0e870 */
[----:B------:R-:W-:Y:S01]  /*5cb0*/  ISETP.NE.AND.EX P2, PT, RZ, UR47, PT, P2 ;  /* 0x0000002fff007c0c */ /* 0x000fe2000bf45320 */
[----:B------:R-:W-:Y:S01]  /*5cc0*/  UISETP.NE.AND.EX UP1, UPT, UR49, URZ, UPT, UP1 ;  /* 0x000000ff3100728c */ /* 0x000fe2000bf25310 */
[----:B------:R-:W-:Y:S04]  /*5cd0*/  PLOP3.LUT P1, PT, PT, PT, UP2, 0x80, 0x8 ;  /* 0x000000000008781c */ /* 0x000fe80003f2f028 */
[----:B------:R-:W-:Y:S06]  /*5ce0*/  @UP2 UPLOP3.LUT UP0, UPT, UPT, UPT, UP1, 0x80, 0x8 ;  /* 0x000000000008289c */ /* 0x000fec0003f0f010 */
[----:B------:R-:W-:Y:S01]  /*5cf0*/  PLOP3.LUT P0, PT, PT, PT, UP0, 0x80, 0x8 ;  /* 0x000000000008781c */ /* 0x000fe20003f0f008 */
[----:B------:R-:W-:Y:S01]  /*5d00*/  @!UPT UIADD3 URZ, UPT, UPT, URZ, URZ, URZ ;  /* 0x000000fffffff290 */ /* 0x000fe2000fffe0ff */
[----:B------:R-:W-:Y:S11]  /*5d10*/  BRA.U !UP1, `(.L_x_90) ;  /* 0x0000000109387547 */ /* 0x000ff6000b800000 */
[----:B------:R-:W-:Y:S01]  /*5d20*/  UISETP.NE.U32.AND UP0, UPT, UR46, URZ, UPT ;  /* 0x000000ff2e00728c */ /* 0x000fe2000bf05070 */
[----:B------:R-:W-:Y:S02]  /*5d30*/  HFMA2 R0, -RZ, RZ, 0, 5.9604644775390625e-08 ;  /* 0x00000001ff007431 */ /* 0x000fe400000001ff */
[----:B------:R-:W-:Y:S01]  /*5d40*/  IMAD.MOV.U32 R64, RZ, RZ, 0x1 ;  /* 0x00000001ff407424 */ /* 0x000fe200078e00ff */
[----:B------:R-:W-:Y:S06]  /*5d50*/  UISETP.NE.AND.EX UP0, UPT, UR47, URZ, UPT, UP0 ;  /* 0x000000ff2f00728c */ /* 0x000fec000bf05300 */
[----:B------:R-:W-:Y:S05]  /*5d60*/  PLOP3.LUT P3, PT, PT, PT, UP0, 0x80, 0x8 ;  /* 0x000000000008781c */ /* 0x000fea0003f6f008 */
[----:B------:R-:W1:Y:S01]  /*5d70*/  @UP0 LDCU.64 UR4, c[0x0][0x888] ;  /* 0x00011100ff0407ac */ /* 0x000e620008000a00 */
[----:B------:R-:W-:Y:S07]  /*5d80*/  @UP0 UIMAD UR6, UR60, UR48, URZ ;  /* 0x000000303c0602a4 */ /* 0x000fee000f8e02ff */
[----:B------:R-:W-:Y:S01]  /*5d90*/  @!P3 PRMT R64, R0, 0x7610, R64 ;  /* 0x000076100040b816 */ /* 0x000fe20000000040 */
[----:B-1----:R-:W-:Y:S06]  /*5da0*/  @UP0 UIMAD.WIDE UR4, UR6, 0x4, UR4 ;  /* 0x00000004060408a5 */ /* 0x002fec000f8e0204 */
[----:B------:R-:W-:Y:S01]  /*5db0*/  IMAD.U32 R2, RZ, RZ, UR4 ;  /* 0x00000004ff027e24 */ /* 0x000fe2000f8e00ff */
[----:B------:R-:W-:Y:S04]  /*5dc0*/  MOV R3, UR5 ;  /* 0x0000000500037c02 */ /* 0x000fe80008000f00 */
[----:B------:R-:W1:Y:S01]  /*5dd0*/  @!UP0 LDCU UR4, c[0x0][0x880] ;  /* 0x00011000ff0487ac */ /* 0x000e620008000800 */
[----:B-----5:R2:W5:Y:S02]  /*5de0*/  @P3 LDG.E R35, desc[UR52][R2.64] ;  /* 0x0000003402233981 */ /* 0x020564000c1e1900 */
[----:B-12---:R-:W-:Y:S02]  /*5df0*/  @!P3 IMAD.U32 R35, RZ, RZ, UR4 ;  /* 0x00000004ff23be24 */ /* 0x006fe4000f8e00ff */
.L_x_90:
[----:B------:R-:W-:Y:S05]  /*5e00*/  @!P4 BRA `(.L_x_91) ;  /* 0x000000000020c947 */ /* 0x000fea0003800000 */
[----:B------:R-:W-:Y:S04]  /*5e10*/  ISETP.NE.U32.AND P3, PT, R56, RZ, PT ;  /* 0x000000ff3800720c */ /* 0x000fe80003f65070 */
[----:B------:R-:W-:Y:S11]  /*5e20*/  ISETP.NE.AND.EX P3, PT, R57, RZ, PT, P3 ;  /* 0x000000ff3900720c */ /* 0x000ff60003f65330 */
[----:B------:R-:W-:Y:S02]  /*5e30*/  @!UPT UIADD3 URZ, UPT, UPT, URZ, URZ, URZ ;  /* 0x000000fffffff290 */ /* 0x000fe4000fffe0ff */
[----:B------:R-:W1:Y:S01]  /*5e40*/  @P3 LDC.64 R2, c[0x0][0x8a8] ;  /* 0x00022a00ff023b82 */ /* 0x000e620000000a00 */
[----:B------:R-:W-:Y:S04]  /*5e50*/  @P3 IMAD R0, R58, UR60, RZ ;  /* 0x0000003c3a003c24 */ /* 0x000fe8000f8e02ff */
[----:B-1----:R-:W-:Y:S05]  /*5e60*/  @P3 IMAD.WIDE R2, R0, 0x4, R2 ;  /* 0x0000000400023825 */ /* 0x002fea00078e0202 */
[----:B-----5:R1:W5:Y:S02]  /*5e70*/  @P3 LDG.E R33, desc[UR52][R2.64] ;  /* 0x0000003402213981 */ /* 0x020364000c1e1900 */
[----:B-1----:R-:W2:Y:S02]  /*5e80*/  @!P3 LDC R33, c[0x0][0x8a0] ;  /* 0x00022800ff21bb82 */ /* 0x002ea40000000800 */
.L_x_91:
[----:B-----5:R-:W-:Y:S01]  /*5e90*/  FSETP.NEU.AND P3, PT, R35, RZ, PT ;  /* 0x000000ff2300720b */ /* 0x020fe20003f6d000 */
[----:B------:R-:W-:Y:S01]  /*5ea0*/  BSSY B1, `(.L_x_92) ;  /* 0x0000039000017945 */ /* 0x000fe20003800000 */
[----:B------:R-:W-:Y:S01]  /*5eb0*/  SEL R3, RZ, 0xffffffff, P2 ;  /* 0xffffffffff037807 */ /* 0x000fe20001000000 */
[----:B------:R-:W-:Y:S01]  /*5ec0*/  IMAD.MOV.U32 R86, RZ, RZ, 0x1 ;  /* 0x00000001ff567424 */ /* 0x000fe200078e00ff */
[----:B------:R-:W-:Y:S01]  /*5ed0*/  @P1 LOP3.LUT P2, RZ, R64, 0xff, RZ, 0xc0, !PT ;  /* 0x000000ff40ff1812 */ /* 0x000fe2000784c0ff */
[----:B------:R-:W-:Y:S01]  /*5ee0*/  IMAD R34, R31, 0x40, R32 ;  /* 0x000000401f227824 */ /* 0x000fe200078e0220 */
[----:B------:R-:W-:Y:S01]  /*5ef0*/  @P1 SEL R0, RZ, 0xffffffff, P3 ;  /* 0xffffffffff001807 */ /* 0x000fe20001800000 */
[----:B------:R-:W-:Y:S01]  /*5f00*/  IMAD R82, R77, -0x10, R75 ;  /* 0xfffffff04d527824 */ /* 0x000fe200078e024b */
[----:B------:R-:W-:Y:S01]  /*5f10*/  LOP3.LUT R73, R73, 0x1, RZ, 0x3c, !PT ;  /* 0x0000000149497812 */ /* 0x000fe200078e3cff */
[----:B------:R-:W-:Y:S01]  /*5f20*/  IMAD.MOV.U32 R85, RZ, RZ, RZ ;  /* 0x000000ffff557224 */ /* 0x000fe200078e00ff */
[----:B------:R-:W-:Y:S02]  /*5f30*/  @P0 SEL R0, R3, R0, !P2 ;  /* 0x0000000003000207 */ /* 0x000fe40005000000 */
[----:B------:R-:W-:Y:S02]  /*5f40*/  CS2R R54, SRZ ;  /* 0x0000000000367805 */ /* 0x000fe4000001ff00 */
[----:B------:R-:W-:Y:S02]  /*5f50*/  LEA R84, R31, UR36, 0x3 ;  /* 0x000000241f547c11 */ /* 0x000fe4000f8e18ff */
[----:B------:R-:W-:Y:S02]  /*5f60*/  CS2R R52, SRZ ;  /* 0x0000000000347805 */ /* 0x000fe4000001ff00 */
[----:B------:R-:W-:Y:S02]  /*5f70*/  @P1 LOP3.LUT R0, R0, 0x1, RZ, 0xc0, !PT ;  /* 0x0000000100001812 */ /* 0x000fe400078ec0ff */
[----:B------:R-:W-:Y:S02]  /*5f80*/  CS2R R50, SRZ ;  /* 0x0000000000327805 */ /* 0x000fe4000001ff00 */
[----:B------:R-:W-:Y:S02]  /*5f90*/  PLOP3.LUT P2, PT, PT, PT, UP1, 0x80, 0x8 ;  /* 0x000000000008781c */ /* 0x000fe40003f4f018 */
[----:B------:R-:W-:Y:S02]  /*5fa0*/  CS2R R48, SRZ ;  /* 0x0000000000307805 */ /* 0x000fe4000001ff00 */
[----:B------:R-:W-:Y:S02]  /*5fb0*/  ISETP.NE.U32.OR P5, PT, R0, 0x1, !P1 ;  /* 0x000000010000780c */ /* 0x000fe40004fa5470 */
[----:B------:R-:W-:Y:S02]  /*5fc0*/  CS2R R46, SRZ ;  /* 0x00000000002e7805 */ /* 0x000fe4000001ff00 */
[----:B------:R-:W-:Y:S02]  /*5fd0*/  LOP3.LUT P4, R80, R64, 0xff, RZ, 0xc0, !PT ;  /* 0x000000ff40507812 */ /* 0x000fe4000788c0ff */
[----:B------:R-:W-:Y:S02]  /*5fe0*/  CS2R R44, SRZ ;  /* 0x00000000002c7805 */ /* 0x000fe4000001ff00 */
[----:B------:R-:W-:Y:S02]  /*5ff0*/  SEL R2, RZ, 0xffffffff, P3 ;  /* 0xffffffffff027807 */ /* 0x000fe40001800000 */
[----:B------:R-:W-:Y:S02]  /*6000*/  CS2R R42, SRZ ;  /* 0x00000000002a7805 */ /* 0x000fe4000001ff00 */
[----:B------:R-:W-:Y:S02]  /*6010*/  P2R R83, PR, RZ, 0x20 ;  /* 0x00000020ff537803 */ /* 0x000fe40000000000 */
[----:B------:R-:W-:Y:S02]  /*6020*/  CS2R R40, SRZ ;  /* 0x0000000000287805 */ /* 0x000fe4000001ff00 */
[----:B------:R-:W-:Y:S02]  /*6030*/  @P2 SEL R2, R3, R2, !P4 ;  /* 0x0000000203022207 */ /* 0x000fe40006000000 */
[----:B------:R-:W-:Y:S02]  /*6040*/  @P5 SHF.L.U32 R0, R73, 0x1f, RZ ;  /* 0x0000001f49005819 */ /* 0x000fe400000006ff */
[----:B------:R-:W-:Y:S02]  /*6050*/  LOP3.LUT R2, R2, 0x1, RZ, 0xc0, !PT ;  /* 0x0000000102027812 */ /* 0x000fe400078ec0ff */
[----:B------:R1:W3:Y:S02]  /*6060*/  @P5 SYNCS.PHASECHK.TRANS64.TRYWAIT P1, [UR36+0x20], R0 ;  /* 0x00002000ff0055a7 */ /* 0x0002e40008021124 */
[----:B------:R-:W-:Y:S04]  /*6070*/  ISETP.NE.U32.AND P2, PT, R2, 0x1, PT ;  /* 0x000000010200780c */ /* 0x000fe80003f45070 */
[----:B------:R-:W-:Y:S02]  /*6080*/  P2R R87, PR, RZ, 0x4 ;  /* 0x00000004ff577803 */ /* 0x000fe40000000000 */
[----:B-1----:R-:W-:Y:S04]  /*6090*/  SHF.L.U32 R0, R72, 0x1f, RZ ;  /* 0x0000001f48007819 */ /* 0x002fe800000006ff */
[----:B------:R1:W4:Y:S01]  /*60a0*/  SYNCS.PHASECHK.TRANS64.TRYWAIT P0, [R84+URZ+0x90], R0 ;  /* 0x00009000540075a7 */ /* 0x00032200080011ff */
[----:B---3--:R-:W-:Y:S01]  /*60b0*/  @P5 SEL R86, RZ, 0x1, !P1 ;  /* 0x00000001ff565807 */ /* 0x008fe20004800000 */
[----:B-1----:R-:W-:Y:S06]  /*60c0*/  @!P5 BRA `(.L_x_93) ;  /* 0x000000000058d947 */ /* 0x002fec0003800000 */
[----:B------:R-:W-:Y:S01]  /*60d0*/  IMAD.MOV.U32 R54, RZ, RZ, RZ ;  /* 0x000000ffff367224 */ /* 0x000fe200078e00ff */
[----:B------:R-:W-:Y:S01]  /*60e0*/  ISETP.NE.AND P1, PT, R86, RZ, PT ;  /* 0x000000ff5600720c */ /* 0x000fe20003f25270 */
[----:B------:R-:W-:Y:S01]  /*60f0*/  BSSY B0, `(.L_x_94) ;  /* 0x000000c000007945 */ /* 0x000fe20003800000 */
[----:B------:R-:W-:Y:S02]  /*6100*/  CS2R R42, SRZ ;  /* 0x00000000002a7805 */ /* 0x000fe4000001ff00 */
[----:B------:R-:W-:Y:S02]  /*6110*/  CS2R R40, SRZ ;  /* 0x0000000000287805 */ /* 0x000fe4000001ff00 */
[----:B------:R-:W-:Y:S02]  /*6120*/  CS2R R46, SRZ ;  /* 0x00000000002e7805 */ /* 0x000fe4000001ff00 */
[----:B------:R-:W-:Y:S02]  /*6130*/  CS2R R44, SRZ ;  /* 0x00000000002c7805 */ /* 0x000fe4000001ff00 */
[----:B------:R-:W-:Y:S02]  /*6140*/  CS2R R50, SRZ ;  /* 0x0000000000327805 */ /* 0x000fe4000001ff00 */
[----:B------:R-:W-:Y:S02]  /*6150*/  CS2R R48, SRZ ;  /* 0x0000000000307805 */ /* 0x000fe4000001ff00 */
[----:B------:R-:W-:Y:S01]  /*6160*/  CS2R R52, SRZ ;  /* 0x0000000000347805 */ /* 0x000fe2000001ff00 */
[----:B------:R-:W-:Y:S06]  /*6170*/  @P1 BRA `(.L_x_95) ;  /* 0x00000000000c1947 */ /* 0x000fec0003800000 */
[----:B------:R-:W-:Y:S04]  /*6180*/  SHF.L.U32 R3, R73, 0x1f, RZ ;  /* 0x0000001f49037819 */ /* 0x000fe800000006ff */
[----:B------:R-:W1:Y:S02]  /*6190*/  SYNCS.PHASECHK.TRANS64.TRYWAIT P1, [UR36+0x20], R3 ;  /* 0x00002003ff0075a7 */ /* 0x000e640008021124 */
[----:B-1----:R-:W-:Y:S05]  /*61a0*/  @!P1 BRA `(.L_x_96) ;  /* 0x0000002800409947 */ /* 0x002fea0003800000 */
.L_x_95:
[----:B------:R-:W-:Y:S05]  /*61b0*/  BSYNC B0 ;  /* 0x0000000000007941 */ /* 0x000fea0003800000 */
.L_x_94:
[----:B------:R-:W-:Y:S01]  /*61c0*/  ISETP.NE.AND P1, PT, R87, RZ, PT ;  /* 0x000000ff5700720c */ /* 0x000fe20003f25270 */
[----:B------:R-:W-:Y:S11]  /*61d0*/  HFMA2 R85, -RZ, RZ, 0, 5.9604644775390625e-08 ;  /* 0x00000001ff557431 */ /* 0x000ff600000001ff */
[----:B------:R-:W-:Y:S01]  /*61e0*/  @!UPT UIADD3 URZ, UPT, UPT, URZ, URZ, URZ ;  /* 0x000000fffffff290 */ /* 0x000fe2000fffe0ff */
[----:B------:R3:W1:Y:S04]  /*61f0*/  @P1 LDS.128 R40, [R76] ;  /* 0x000000004c281984 */ /* 0x0006680000000c00 */
[----:B------:R3:W1:Y:S04]  /*6200*/  @P1 LDS.128 R44, [R75+0x10] ;  /* 0x000010004b2c1984 */ /* 0x0006680000000c00 */
[----:B------:R3:W1:Y:S04]  /*6210*/  @P1 LDS.128 R48, [R74+0x20] ;  /* 0x000020004a301984 */ /* 0x0006680000000c00 */
[----:B------:R3:W1:Y:S02]  /*6220*/  @P1 LDS.128 R52, [R82+0x30] ;  /* 0x0000300052341984 */ /* 0x0006640000000c00 */
.L_x_93:
[----:B------:R-:W-:Y:S05]  /*6230*/  BSYNC B1 ;  /* 0x0000000000017941 */ /* 0x000fea0003800000 */
.L_x_92:
[----:B-1----:R-:W-:Y:S04]  /*6240*/  SHF.R.U32.HI R2, RZ, 0x15, R34 ;  /* 0x00000015ff027819 */ /* 0x002fe80000011622 */
[----:B------:R-:W-:Y:S01]  /*6250*/  LOP3.LUT P1, RZ, R2, 0x3, R68, 0x48, !PT ;  /* 0x0000000302ff7812 */ /* 0x000fe20007824844 */
[----:B------:R-:W-:Y:S01]  /*6260*/  @!UPT UIADD3 URZ, UPT, UPT, URZ, URZ, URZ ;  /* 0x000000fffffff290 */ /* 0x000fe2000fffe0ff */
[----:B----4-:R-:W-:Y:S11]  /*6270*/  @P0 BRA `(.L_x_97) ;  /* 0x0000000000080947 */ /* 0x010ff60003800000 */
[----:B------:R-:W1:Y:S02]  /*6280*/  SYNCS.PHASECHK.TRANS64.TRYWAIT P0, [R84+URZ+0x90], R0 ;  /* 0x00009000540075a7 */ /* 0x000e6400080011ff */
[----:B-1----:R-:W-:Y:S05]  /*6290*/  @!P0 BRA `(.L_x_98) ;  /* 0x00000028001c8947 */ /* 0x002fea0003800000 */
.L_x_97:
[----:B------:R-:W-:Y:S05]  /*62a0*/  @!P1 BRA `(.L_x_99) ;  /* 0x0000000000409947 */ /* 0x000fea0003800000 */
[----:B------:R-:W4:Y:S01]  /*62b0*/  LDCU.64 UR8, c[0x4][0x70] ;  /* 0x01000e00ff0877ac */ /* 0x000f220008000a00 */
[----:B------:R-:W-:Y:S01]  /*62c0*/  MOV R3, 0x0 ;  /* 0x0000000000037802 */ /* 0x000fe20000000f00 */
[----:B------:R-:W-:Y:S02]  /*62d0*/  HFMA2 R12, -RZ, RZ, 0, 5.9604644775390625e-08 ;  /* 0x00000001ff0c7431 */ /* 0x000fe400000001ff */
[----:B------:R-:W-:Y:S02]  /*62e0*/  IMAD.MOV.U32 R8, RZ, RZ, 0x192 ;  /* 0x00000192ff087424 */ /* 0x000fe400078e00ff */
[----:B------:R-:W-:Y:S01]  /*62f0*/  IMAD.MOV.U32 R13, RZ, RZ, RZ ;  /* 0x000000ffff0d7224 */ /* 0x000fe200078e00ff */
[----:B------:R-:W5:Y:S01]  /*6300*/  LDCU.64 UR6, c[0x4][0x78] ;  /* 0x01000f00ff0677ac */ /* 0x000f620008000a00 */
[----:B------:R-:W1:Y:S01]  /*6310*/  LDC.64 R2, c[0x4][R3] ;  /* 0x0100000003027b82 */ /* 0x000e620000000a00 */
[----:B------:R-:W2:Y:S01]  /*6320*/  LDCU.64 UR4, c[0x4][0x10] ;  /* 0x01000200ff0477ac */ /* 0x000ea20008000a00 */
[----:B----4-:R-:W-:Y:S01]  /*6330*/  MOV R5, UR9 ;  /* 0x0000000900057c02 */ /* 0x010fe20008000f00 */
[----:B------:R-:W-:Y:S01]  /*6340*/  IMAD.U32 R4, RZ, RZ, UR8 ;  /* 0x00000008ff047e24 */ /* 0x000fe2000f8e00ff */
[----:B-----5:R-:W-:Y:S01]  /*6350*/  MOV R7, UR7 ;  /* 0x0000000700077c02 */ /* 0x020fe20008000f00 */
[----:B------:R-:W-:Y:S01]  /*6360*/  IMAD.U32 R6, RZ, RZ, UR6 ;  /* 0x00000006ff067e24 */ /* 0x000fe2000f8e00ff */
[----:B--2---:R-:W-:Y:S01]  /*6370*/  MOV R11, UR5 ;  /* 0x00000005000b7c02 */ /* 0x004fe20008000f00 */
[----:B------:R-:W-:Y:S02]  /*6380*/  IMAD.U32 R10, RZ, RZ, UR4 ;  /* 0x00000004ff0a7e24 */ /* 0x000fe4000f8e00ff */
[----:B------:R-:W-:Y:S07]  /*6390*/  LEPC R20, `(.L_x_99) ;  /* 0x000000001014794e */ /* 0x000fee0000000000 */
[----:B-1-3--:R-:W-:Y:S05]  /*63a0*/  CALL.ABS.NOINC R2 ;  /* 0x0000000002007343 */ /* 0x00afea0003c00000 */
.L_x_99:
[----:B------:R-:W-:Y:S05]  /*63b0*/  WARPSYNC.ALL ;  /* 0x0000000000007948 */ /* 0x000fea0003800000 */
[----:B------:R-:W-:Y:S01]  /*63c0*/  R2UR UR4, R34 ;  /* 0x00000000220472ca */ /* 0x000fe200000e0000 */
[----:B------:R-:W-:Y:S01]  /*63d0*/  BSSY.RECONVERGENT B0, `(.L_x_100) ;  /* 0x0000039000007945 */ /* 0x000fe20003800200 */
[----:B------:R-:W-:Y:S11]  /*63e0*/  ISETP.NE.AND P0, PT, R78, RZ, PT ;  /* 0x000000ff4e00720c */ /* 0x000ff60003f05270 */
[----:B------:R-:W1:Y:S02]  /*63f0*/  LDTM.x16 R4, tmem[UR4] ;  /* 0x00000004000479ee */ /* 0x000e640008240000 */
[C---:B-12---:R-:W-:Y:S01]  /*6400*/  FMUL R0, R33.reuse, R4 ;  /* 0x0000000421007220 */ /* 0x046fe20000400000 */
[C---:B------:R-:W-:Y:S01]  /*6410*/  FMUL R2, R33.reuse, R5 ;  /* 0x0000000521027220 */ /* 0x040fe20000400000 */
[C---:B------:R-:W-:Y:S01]  /*6420*/  FMUL R3, R33.reuse, R6 ;  /* 0x0000000621037220 */ /* 0x040fe20000400000 */
[----:B------:R-:W-:Y:S01]  /*6430*/  FMUL R7, R33, R7 ;  /* 0x0000000721077220 */ /* 0x000fe20000400000 */
[----:B------:R-:W-:Y:S01]  /*6440*/  FFMA R36, R35, R40, R0 ;  /* 0x0000002823247223 */ /* 0x000fe20000000000 */
        /* <DEDUP_REMOVED lines=10> */
[----:B------:R1:W-:Y:S01]  /*64f0*/  STS.128 [R76], R36 ;  /* 0x000000244c007388 */ /* 0x0003e20000000c00 */
        /* <DEDUP_REMOVED lines=8> */
[----:B------:R1:W-:Y:S01]  /*6580*/  STS.128 [R75+0x10], R4 ;  /* 0x000010044b007388 */ /* 0x0003e20000000c00 */
[----:B------:R-:W-:Y:S01]  /*6590*/  FMUL R13, R33, R17 ;  /* 0x00000011210d7220 */ /* 0x000fe20000400000 */
[----:B------:R-:W-:Y:S01]  /*65a0*/  FFMA R10, R35, R50, R10 ;  /* 0x00000032230a7223 */ /* 0x000fe2000000000a */
[----:B------:R-:W-:Y:S01]  /*65b0*/  FMUL R14, R33, R18 ;  /* 0x00000012210e7220 */ /* 0x000fe20000400000 */
[----:B------:R-:W-:Y:S01]  /*65c0*/  FFMA R11, R35, R51, R15 ;  /* 0x00000033230b7223 */ /* 0x000fe2000000000f */
[----:B------:R-:W-:Y:S01]  /*65d0*/  FMUL R19, R33, R19 ;  /* 0x0000001321137220 */ /* 0x000fe20000400000 */
[C---:B------:R-:W-:Y:S01]  /*65e0*/  FFMA R12, R35.reuse, R52, R12 ;  /* 0x00000034230c7223 */ /* 0x040fe2000000000c */
[C---:B------:R-:W-:Y:S01]  /*65f0*/  FFMA R13, R35.reuse, R53, R13 ;  /* 0x00000035230d7223 */ /* 0x040fe2000000000d */
[C---:B------:R-:W-:Y:S01]  /*6600*/  FFMA R14, R35.reuse, R54, R14 ;  /* 0x00000036230e7223 */ /* 0x040fe2000000000e */
[----:B------:R1:W-:Y:S01]  /*6610*/  STS.128 [R74+0x20], R8 ;  /* 0x000020084a007388 */ /* 0x0003e20000000c00 */
[----:B------:R-:W-:Y:S05]  /*6620*/  FFMA R15, R35, R55, R19 ;  /* 0x00000037230f7223 */ /* 0x000fea0000000013 */
[----:B------:R1:W-:Y:S01]  /*6630*/  STS.128 [R82+0x30], R12 ;  /* 0x0000300c52007388 */ /* 0x0003e20000000c00 */
[----:B------:R-:W-:Y:S01]  /*6640*/  @!PT LDS RZ, [RZ] ;  /* 0x00000000fffff984 */ /* 0x000fe20000000800 */
[----:B------:R-:W-:Y:S01]  /*6650*/  @!PT LDS RZ, [RZ] ;  /* 0x00000000fffff984 */ /* 0x000fe20000000800 */
[----:B------:R-:W-:Y:S01]  /*6660*/  @!PT LDS RZ, [RZ] ;  /* 0x00000000fffff984 */ /* 0x000fe20000000800 */
[----:B------:R-:W-:Y:S01]  /*6670*/  @!PT LDS RZ, [RZ] ;  /* 0x00000000fffff984 */ /* 0x000fe20000000800 */
[----:B------:R2:W-:Y:S06]  /*6680*/  MEMBAR.ALL.CTA ;  /* 0x0000000000007992 */ /* 0x0005ec0000008000 */
[----:B--2---:R-:W2:Y:S02]  /*6690*/  FENCE.VIEW.ASYNC.S ;  /* 0x00000000000073c6 */ /* 0x004ea40000000000 */
[----:B--2---:R-:W-:Y:S06]  /*66a0*/  BAR.SYNC.DEFER_BLOCKING 0x1, 0x80 ;  /* 0x0042000000007b1d */ /* 0x004fec0000010000 */
[----:B------:R-:W-:Y:S05]  /*66b0*/  @P0 BRA `(.L_x_101) ;  /* 0x0000000000280947 */ /* 0x000fea0003800000 */
[----:B------:R-:W-:Y:S01]  /*66c0*/  UIADD3 UR4, UPT, UPT, UR36, 0x200, URZ ;  /* 0x0000020024047890 */ /* 0x000fe2000fffe0ff */
[----:B------:R-:W-:Y:S05]  /*66d0*/  UMOV UR43, UR60 ;  /* 0x0000003c002b7c82 */ /* 0x000fea0008000000 */
[----:B------:R-:W-:Y:S01]  /*66e0*/  MOV R69, UR4 ;  /* 0x0000000400457c02 */ /* 0x000fe20008000f00 */
[----:B------:R-:W-:Y:S03]  /*66f0*/  UIADD3 UR4, UP0, UPT, UR50, 0x680, URZ ;  /* 0x0000068032047890 */ /* 0x000fe6000ff1e0ff */
[----:B------:R-:W-:Y:S01]  /*6700*/  R2UR UR40, R69 ;  /* 0x00000000452872ca */ /* 0x000fe200000e0000 */
[----:B------:R-:W-:Y:S11]  /*6710*/  UIADD3.X UR5, UPT, UPT, URZ, UR51, URZ, UP0, !UPT ;  /* 0x00000033ff057290 */ /* 0x000ff600087fe4ff */
[----:B------:R-:W-:Y:S01]  /*6720*/  @!UPT UIADD3 URZ, UPT, UPT, URZ, URZ, URZ ;  /* 0x000000fffffff290 */ /* 0x000fe2000fffe0ff */
[----:B------:R2:W-:Y:S01]  /*6730*/  UTMASTG.3D [UR40], [UR4] ;  /* 0x00000028040073b5 */ /* 0x0005e20008010000 */
[----:B------:R0:W-:Y:S01]  /*6740*/  UTMACMDFLUSH ;  /* 0x00000000000079b7 */ /* 0x0001e20000000000 */
[----:B--2---:R-:W-:Y:S04]  /*6750*/  DEPBAR.LE SB0, 0x1 ;  /* 0x000080400000791a */ /* 0x004fe80000000000 */
.L_x_101:
[----:B------:R-:W-:Y:S05]  /*6760*/  BSYNC.RECONVERGENT B0 ;  /* 0x0000000000007941 */ /* 0x000fea0003800200 */
.L_x_100:
[----:B------:R-:W-:Y:S01]  /*6770*/  BAR.SYNC.DEFER_BLOCKING 0x1, 0x80 ;  /* 0x0042000000007b1d */ /* 0x000fe20000010000 */
[----:B------:R-:W-:Y:S01]  /*6780*/  ISETP.NE.AND P1, PT, R83, RZ, PT ;  /* 0x000000ff5300720c */ /* 0x000fe20003f25270 */
[----:B------:R-:W-:Y:S01]  /*6790*/  UISETP.NE.AND UP0, UPT, UR39, URZ, UPT ;  /* 0x000000ff2700728c */ /* 0x000fe2000bf05270 */
[----:B------:R-:W-:Y:S11]  /*67a0*/  LEA R2, R85, UR36, 0x3 ;  /* 0x0000002455027c11 */ /* 0x000ff6000f8e18ff */
[----:B------:R-:W-:Y:S01]  /*67b0*/  @P1 SHF.L.U32 R3, R73, 0x1f, RZ ;  /* 0x0000001f49031819 */ /* 0x000fe200000006ff */
[----:B------:R-:W-:Y:S06]  /*67c0*/  BRA.U !UP0, `(.L_x_102) ;  /* 0x0000000108247547 */ /* 0x000fec000b800000 */
[----:B-1----:R-:W-:Y:S01]  /*67d0*/  IMAD.U32 R4, RZ, RZ, UR37 ;  /* 0x00000025ff047e24 */ /* 0x002fe2000f8e00ff */
[----:B------:R-:W-:Y:S01]  /*67e0*/  MOV R0, UR45 ;  /* 0x0000002d00007c02 */ /* 0x000fe20008000f00 */
[----:B------:R-:W-:Y:S03]  /*67f0*/  UIADD3 UR4, UPT, UPT, UR37, 0x1, URZ ;  /* 0x0000000125047890 */ /* 0x000fe6000fffe0ff */
[----:B------:R-:W-:Y:S01]  /*6800*/  @P1 LEA R4, R4, UR36, 0x3 ;  /* 0x0000002404041c11 */ /* 0x000fe2000f8e18ff */
[----:B------:R-:W-:Y:S04]  /*6810*/  UISETP.NE.AND UP0, UPT, UR4, 0x4, UPT ;  /* 0x000000040400788c */ /* 0x000fe8000bf05270 */
[----:B------:R-:W-:Y:S01]  /*6820*/  @P1 VIADD R4, R4, 0x40 ;  /* 0x0000004004041836 */ /* 0x000fe20000000000 */
[----:B------:R-:W-:Y:S04]  /*6830*/  USEL UR37, UR4, URZ, UP0 ;  /* 0x000000ff04257287 */ /* 0x000fe80008000000 */
[----:B------:R-:W-:Y:S04]  /*6840*/  @P1 PRMT R0, R0, 0x654, R4 ;  /* 0x0000065400001816 */ /* 0x000fe80000000004 */
[----:B------:R2:W-:Y:S04]  /*6850*/  @P1 SYNCS.ARRIVE.TRANS64.RED.A1T0 RZ, [R0+URZ], RZ ;  /* 0x000000ff00ff19a7 */ /* 0x0005e800081004ff */
.L_x_102:
[----:B------:R-:W4:Y:S01]  /*6860*/  @P1 SYNCS.PHASECHK.TRANS64.TRYWAIT P0, [R2+URZ+0x20], R3 ;  /* 0x00002003020015a7 */ /* 0x000f2200080011ff */
[----:B------:R-:W-:Y:S01]  /*6870*/  BSSY B1, `(.L_x_103) ;  /* 0x0000016000017945 */ /* 0x000fe20003800000 */
[----:B----4-:R-:W-:Y:S03]  /*6880*/  @P1 SEL R86, RZ, 0x1, !P0 ;  /* 0x00000001ff561807 */ /* 0x010fe60004000000 */
[----:B------:R-:W-:Y:S05]  /*6890*/  @!P1 BRA `(.L_x_104) ;  /* 0x00000000004c9947 */ /* 0x000fea0003800000 */
[----:B------:R-:W-:Y:S01]  /*68a0*/  ISETP.NE.AND P0, PT, R86, RZ, PT ;  /* 0x000000ff5600720c */ /* 0x000fe20003f05270 */
[----:B------:R-:W-:Y:S01]  /*68b0*/  BSSY B0, `(.L_x_105) ;  /* 0x000000b000007945 */ /* 0x000fe20003800000 */
[----:B------:R-:W-:Y:S11]  /*68c0*/  ISETP.NE.AND P1, PT, R87, RZ, PT ;  /* 0x000000ff5700720c */ /* 0x000ff60003f25270 */
[----:B------:R-:W-:Y:S02]  /*68d0*/  @!UPT UIADD3 URZ, UPT, UPT, URZ, URZ, URZ ;  /* 0x000000fffffff290 */ /* 0x000fe4000fffe0ff */
[C---:B-1----:R-:W-:Y:S01]  /*68e0*/  @P1 IMAD R6, R85.reuse, 0x2000, R76 ;  /* 0x0000200055061824 */ /* 0x042fe200078e024c */
[C---:B------:R-:W-:Y:S01]  /*68f0*/  @P1 LEA R4, R85.reuse, R74, 0xd ;  /* 0x0000004a55041211 */ /* 0x040fe200078e68ff */
[C---:B------:R-:W-:Y:S02]  /*6900*/  @P1 IMAD R5, R85.reuse, 0x2000, R75 ;  /* 0x0000200055051824 */ /* 0x040fe400078e024b */
[----:B------:R-:W-:Y:S01]  /*6910*/  @P1 IMAD R3, R85, 0x2000, R82 ;  /* 0x0000200055031824 */ /* 0x000fe200078e0252 */
[----:B------:R-:W-:Y:S06]  /*6920*/  @P0 BRA `(.L_x_106) ;  /* 0x00000000000c0947 */ /* 0x000fec0003800000 */
[----:B--2---:R-:W-:Y:S04]  /*6930*/  SHF.L.U32 R0, R73, 0x1f, RZ ;  /* 0x0000001f49007819 */ /* 0x004fe800000006ff */
[----:B------:R-:W1:Y:S02]  /*6940*/  SYNCS.PHASECHK.TRANS64.TRYWAIT P0, [R2+URZ+0x20], R0 ;  /* 0x00002000020075a7 */ /* 0x000e6400080011ff */
[----:B-1----:R-:W-:Y:S05]  /*6950*/  @!P0 BRA `(.L_x_107) ;  /* 0x0000002000808947 */ /* 0x002fea0003800000 */
.L_x_106:
[----:B------:R-:W-:Y:S05]  /*6960*/  BSYNC B0 ;  /* 0x0000000000007941 */ /* 0x000fea0003800000 */
.L_x_105:
[----:B------:R-:W-:Y:S02]  /*6970*/  ISETP.NE.AND P0, PT, R87, RZ, PT ;  /* 0x000000ff5700720c */ /* 0x000fe40003f05270 */
[----:B------:R-:W-:Y:S11]  /*6980*/  IADD3 R85, PT, PT, R85, 0x1, RZ ;  /* 0x0000000155557810 */ /* 0x000ff60007ffe0ff */
[----:B------:R4:W1:Y:S04]  /*6990*/  @P0 LDS.128 R40, [R6] ;  /* 0x0000000006280984 */ /* 0x0008680000000c00 */
[----:B------:R4:W1:Y:S04]  /*69a0*/  @P0 LDS.128 R44, [R5+0x10] ;  /* 0x00001000052c0984 */ /* 0x0008680000000c00 */
[----:B------:R4:W1:Y:S04]  /*69b0*/  @P0 LDS.128 R48, [R4+0x20] ;  /* 0x0000200004300984 */ /* 0x0008680000000c00 */
[----:B------:R4:W1:Y:S02]  /*69c0*/  @P0 LDS.128 R52, [R3+0x30] ;  /* 0x0000300003340984 */ /* 0x0008640000000c00 */
.L_x_104:
[----:B------:R-:W-:Y:S05]  /*69d0*/  BSYNC B1 ;  /* 0x0000000000017941 */ /* 0x000fea0003800000 */
.L_x_103:
[----:B-12---:R-:W-:Y:S05]  /*69e0*/  VIADD R0, R34, 0x10 ;  /* 0x0000001022007836 */ /* 0x006fea0000000000 */
[----:B------:R-:W-:Y:S04]  /*69f0*/  SHF.R.U32.HI R0, RZ, 0x15, R0 ;  /* 0x00000015ff007819 */ /* 0x000fe80000011600 */
[----:B------:R-:W-:Y:S11]  /*6a00*/  LOP3.LUT P0, RZ, R0, 0x3, R68, 0x48, !PT ;  /* 0x0000000300ff7812 */ /* 0x000ff60007804844 */
[----:B------:R-:W-:Y:S02]  /*6a10*/  @!UPT UIADD3 URZ, UPT, UPT, URZ, URZ, URZ ;  /* 0x000000fffffff290 */ /* 0x000fe4000fffe0ff */
[----:B------:R-:W-:Y:S05]  /*6a20*/  @!P0 BRA `(.L_x_108) ;  /* 0x0000000000408947 */ /* 0x000fea0003800000 */
[----:B------:R-:W1:Y:S01]  /*6a30*/  LDCU.64 UR8, c[0x4][0x70] ;  /* 0x01000e00ff0877ac */ /* 0x000e620008000a00 */
[----:B----4-:R-:W-:Y:S01]  /*6a40*/  MOV R3, 0x0 ;  /* 0x0000000000037802 */ /* 0x010fe20000000f00 */
[----:B------:R-:W-:Y:S02]  /*6a50*/  HFMA2 R12, -RZ, RZ, 0, 5.9604644775390625e-08 ;  /* 0x00000001ff0c7431 */ /* 0x000fe400000001ff */
[----:B------:R-:W-:Y:S02]  /*6a60*/  IMAD.MOV.U32 R8, RZ, RZ, 0x192 ;  /* 0x00000192ff087424 */ /* 0x000fe400078e00ff */
[----:B------:R-:W-:Y:S01]  /*6a70*/  IMAD.MOV.U32 R13, RZ, RZ, RZ ;  /* 0x000000ffff0d7224 */ /* 0x000fe200078e00ff */
[----:B------:R-:W2:Y:S01]  /*6a80*/  LDCU.64 UR6, c[0x4][0x78] ;  /* 0x01000f00ff0677ac */ /* 0x000ea20008000a00 */
[----:B------:R-:W4:Y:S01]  /*6a90*/  LDC.64 R2, c[0x4][R3] ;  /* 0x0100000003027b82 */ /* 0x000f220000000a00 */
[----:B------:R-:W5:Y:S01]  /*6aa0*/  LDCU.64 UR4, c[0x4][0x10] ;  /* 0x01000200ff0477ac */ /* 0x000f620008000a00 */
[----:B-1----:R-:W-:Y:S01]  /*6ab0*/  MOV R5, UR9 ;  /* 0x0000000900057c02 */ /* 0x002fe20008000f00 */
[----:B------:R-:W-:Y:S01]  /*6ac0*/  IMAD.U32 R4, RZ, RZ, UR8 ;  /* 0x00000008ff047e24 */ /* 0x000fe2000f8e00ff */
[----:B--2---:R-:W-:Y:S01]  /*6ad0*/  MOV R7, UR7 ;  /* 0x0000000700077c02 */ /* 0x004fe20008000f00 */
[----:B------:R-:W-:Y:S01]  /*6ae0*/  IMAD.U32 R6, RZ, RZ, UR6 ;  /* 0x00000006ff067e24 */ /* 0x000fe2000f8e00ff */
[----:B-----5:R-:W-:Y:S01]  /*6af0*/  MOV R11, UR5 ;  /* 0x00000005000b7c02 */ /* 0x020fe20008000f00 */
[----:B------:R-:W-:Y:S02]  /*6b00*/  IMAD.U32 R10, RZ, RZ, UR4 ;  /* 0x00000004ff0a7e24 */ /* 0x000fe4000f8e00ff */
[----:B------:R-:W-:Y:S07]  /*6b10*/  LEPC R20, `(.L_x_108) ;  /* 0x000000001014794e */ /* 0x000fee0000000000 */
[----:B---34-:R-:W-:Y:S05]  /*6b20*/  CALL.ABS.NOINC R2 ;  /* 0x0000000002007343 */ /* 0x018fea0003c00000 */
.L_x_108:
[----:B------:R-:W-:Y:S05]  /*6b30*/  WARPSYNC.ALL ;  /* 0x0000000000007948 */ /* 0x000fea0003800000 */
[----:B------:R-:W-:Y:S01]  /*6b40*/  R2UR UR4, R34 ;  /* 0x00000000220472ca */ /* 0x000fe200000e0000 */
[----:B------:R-:W-:Y:S01]  /*6b50*/  BSSY.RECONVERGENT B0, `(.L_x_109) ;  /* 0x0000040000007945 */ /* 0x000fe20003800200 */
[----:B------:R-:W-:Y:S02]  /*6b60*/  ISETP.NE.AND P6, PT, R83, RZ, PT ;  /* 0x000000ff5300720c */ /* 0x000fe40003fc5270 */
[----:B------:R-:W-:Y:S02]  /*6b70*/  ISETP.NE.AND P0, PT, R78, RZ, PT ;  /* 0x000000ff4e00720c */ /* 0x000fe40003f05270 */
[----:B------:R-:W-:Y:S07]  /*6b80*/  MOV R20, UR37 ;  /* 0x0000002500147c02 */ /* 0x000fee0008000f00 */
[----:B----4-:R-:W1:Y:S02]  /*6b90*/  LDTM.x16 R4, tmem[UR4+0x10] ;  /* 0x00001004000479ee */ /* 0x010e640008240000 */
[----:B------:R-:W-:Y:S01]  /*6ba0*/  @P6 LEA R20, R20, UR36, 0x3 ;  /* 0x0000002414146c11 */ /* 0x000fe2000f8e18ff */
[C---:B-1----:R-:W-:Y:S01]  /*6bb0*/  FMUL R0, R33.reuse, R4 ;  /* 0x0000000421007220 */ /* 0x042fe20000400000 */
        /* <DEDUP_REMOVED lines=33> */
[----:B------:R-:W-:Y:S01]  /*6dd0*/  FFMA R15, R35, R55, R19 ;  /* 0x00000037230f7223 */ /* 0x000fe20000000013 */
[----:B------:R-:W-:Y:S02]  /*6de0*/  MOV R16, UR45 ;  /* 0x0000002d00107c02 */ /* 0x000fe40008000f00 */
[----:B------:R-:W-:Y:S02]  /*6df0*/  @P6 IADD3 R17, PT, PT, R20, 0x40, RZ ;  /* 0x0000004014116810 */ /* 0x000fe40007ffe0ff */
[----:B------:R1:W-:Y:S01]  /*6e00*/  STS.128 [R82+0x2030], R12 ;  /* 0x0020300c52007388 */ /* 0x0003e20000000c00 */
[----:B------:R-:W-:Y:S02]  /*6e10*/  LEA R0, R85, UR36, 0x3 ;  /* 0x0000002455007c11 */ /* 0x000fe4000f8e18ff */
[----:B------:R-:W-:Y:S01]  /*6e20*/  @P6 PRMT R16, R16, 0x654, R17 ;  /* 0x0000065410106816 */ /* 0x000fe20000000011 */
[----:B------:R-:W-:Y:S01]  /*6e30*/  @!PT LDS RZ, [RZ] ;  /* 0x00000000fffff984 */ /* 0x000fe20000000800 */
[----:B------:R-:W-:Y:S01]  /*6e40*/  @!PT LDS RZ, [RZ] ;  /* 0x00000000fffff984 */ /* 0x000fe20000000800 */
[----:B------:R-:W-:Y:S01]  /*6e50*/  @!PT LDS RZ, [RZ] ;  /* 0x00000000fffff984 */ /* 0x000fe20000000800 */
[----:B------:R-:W-:Y:S01]  /*6e60*/  @!PT LDS RZ, [RZ] ;  /* 0x00000000fffff984 */ /* 0x000fe20000000800 */
[----:B------:R2:W-:Y:S06]  /*6e70*/  MEMBAR.ALL.CTA ;  /* 0x0000000000007992 */ /* 0x0005ec0000008000 */
[----:B--2---:R-:W2:Y:S01]  /*6e80*/  FENCE.VIEW.ASYNC.S ;  /* 0x00000000000073c6 */ /* 0x004ea20000000000 */
[----:B------:R-:W-:Y:S01]  /*6e90*/  @P6 SHF.L.U32 R2, R73, 0x1f, RZ ;  /* 0x0000001f49026819 */ /* 0x000fe200000006ff */
[----:B--2---:R-:W-:Y:S06]  /*6ea0*/  BAR.SYNC.DEFER_BLOCKING 0x1, 0x80 ;  /* 0x0042000000007b1d */ /* 0x004fec0000010000 */
[----:B------:R-:W-:Y:S05]  /*6eb0*/  @P0 BRA `(.L_x_110) ;  /* 0x0000000000240947 */ /* 0x000fea0003800000 */
[----:B------:R-:W-:Y:S02]  /*6ec0*/  UIADD3 UR4, UP0, UPT, UR50, 0x680, URZ ;  /* 0x0000068032047890 */ /* 0x000fe4000ff1e0ff */
[----:B------:R-:W-:Y:S02]  /*6ed0*/  UIADD3 UR9, UPT, UPT, UR41, 0x10, URZ ;  /* 0x0000001029097890 */ /* 0x000fe4000fffe0ff */
[----:B------:R-:W-:Y:S02]  /*6ee0*/  UIADD3 UR8, UPT, UPT, UR36, 0x2200, URZ ;  /* 0x0000220024087890 */ /* 0x000fe4000fffe0ff */
[----:B------:R-:W-:Y:S01]  /*6ef0*/  UIADD3.X UR5, UPT, UPT, URZ, UR51, URZ, UP0, !UPT ;  /* 0x00000033ff057290 */ /* 0x000fe200087fe4ff */
[----:B------:R-:W-:Y:S01]  /*6f00*/  UMOV UR10, UR42 ;  /* 0x0000002a000a7c82 */ /* 0x000fe20008000000 */
[----:B------:R-:W-:Y:S07]  /*6f10*/  UMOV UR11, UR60 ;  /* 0x0000003c000b7c82 */ /* 0x000fee0008000000 */
[----:B------:R2:W-:Y:S01]  /*6f20*/  UTMASTG.3D [UR8], [UR4] ;  /* 0x00000008040073b5 */ /* 0x0005e20008010000 */
[----:B------:R0:W-:Y:S01]  /*6f30*/  UTMACMDFLUSH ;  /* 0x00000000000079b7 */ /* 0x0001e20000000000 */
[----:B--2---:R-:W-:Y:S04]  /*6f40*/  DEPBAR.LE SB0, 0x1 ;  /* 0x000080400000791a */ /* 0x004fe80000000000 */
.L_x_110:
[----:B------:R-:W-:Y:S05]  /*6f50*/  BSYNC.RECONVERGENT B0 ;  /* 0x0000000000007941 */ /* 0x000fea0003800200 */
.L_x_109:
[----:B------:R-:W-:Y:S01]  /*6f60*/  BAR.SYNC.DEFER_BLOCKING 0x1, 0x80 ;  /* 0x0042000000007b1d */ /* 0x000fe20000010000 */
[----:B------:R-:W-:Y:S04]  /*6f70*/  UIADD3 UR4, UPT, UPT, UR37, 0x1, URZ ;  /* 0x0000000125047890 */ /* 0x000fe8000fffe0ff */
[----:B------:R-:W-:Y:S04]  /*6f80*/  UISETP.NE.AND UP0, UPT, UR4, 0x4, UPT ;  /* 0x000000040400788c */ /* 0x000fe8000bf05270 */
[----:B------:R-:W-:Y:S01]  /*6f90*/  USEL UR38, UR4, URZ, UP0 ;  /* 0x000000ff04267287 */ /* 0x000fe20008000000 */
[----:B------:R2:W-:Y:S01]  /*6fa0*/  @P6 SYNCS.ARRIVE.TRANS64.RED.A1T0 RZ, [R16+URZ], RZ ;  /* 0x000000ff10ff69a7 */ /* 0x0005e200081004ff */
[----:B------:R-:W-:Y:S01]  /*6fb0*/  BSSY B1, `(.L_x_111) ;  /* 0x0000017000017945 */ /* 0x000fe20003800000 */
[----:B------:R-:W4:Y:S02]  /*6fc0*/  @P6 SYNCS.PHASECHK.TRANS64.TRYWAIT P0, [R0+URZ+0x20], R2 ;  /* 0x00002002000065a7 */ /* 0x000f2400080011ff */
[----:B----4-:R-:W-:Y:S01]  /*6fd0*/  @P6 SEL R86, RZ, 0x1, !P0 ;  /* 0x00000001ff566807 */ /* 0x010fe20004000000 */
[----:B--2---:R-:W-:Y:S06]  /*6fe0*/  @!P6 BRA `(.L_x_112) ;  /* 0x00000000004ce947 */ /* 0x004fec0003800000 */
        /* <DEDUP_REMOVED lines=9> */
[----:B------:R-:W-:Y:S04]  /*7080*/  SHF.L.U32 R6, R73, 0x1f, RZ ;  /* 0x0000001f49067819 */ /* 0x000fe800000006ff */
[----:B------:R-:W1:Y:S02]  /*7090*/  SYNCS.PHASECHK.TRANS64.TRYWAIT P0, [R0+URZ+0x20], R6 ;  /* 0x00002006000075a7 */ /* 0x000e6400080011ff */
[----:B-1----:R-:W-:Y:S05]  /*70a0*/  @!P0 BRA `(.L_x_115) ;  /* 0x0000001800c08947 */ /* 0x002fea0003800000 */
.L_x_114:
[----:B------:R-:W-:Y:S05]  /*70b0*/  BSYNC B0 ;  /* 0x0000000000007941 */ /* 0x000fea0003800000 */
.L_x_113:
[----:B------:R-:W-:Y:S02]  /*70c0*/  ISETP.NE.AND P0, PT, R87, RZ, PT ;  /* 0x000000ff5700720c */ /* 0x000fe40003f05270 */
[----:B------:R-:W-:Y:S11]  /*70d0*/  IADD3 R85, PT, PT, R85, 0x1, RZ ;  /* 0x0000000155557810 */ /* 0x000ff60007ffe0ff */
[----:B------:R2:W4:Y:S04]  /*70e0*/  @P0 LDS.128 R40, [R5] ;  /* 0x0000000005280984 */ /* 0x0005280000000c00 */
[----:B------:R2:W1:Y:S04]  /*70f0*/  @P0 LDS.128 R44, [R4+0x10] ;  /* 0x00001000042c0984 */ /* 0x0004680000000c00 */
[----:B------:R2:W1:Y:S04]  /*7100*/  @P0 LDS.128 R48, [R3+0x20] ;  /* 0x0000200003300984 */ /* 0x0004680000000c00 */
[----:B------:R2:W1:Y:S02]  /*7110*/  @P0 LDS.128 R52, [R2+0x30] ;  /* 0x0000300002340984 */ /* 0x0004640000000c00 */
.L_x_112:
[----:B------:R-:W-:Y:S05]  /*7120*/  BSYNC B1 ;  /* 0x0000000000017941 */ /* 0x000fea0003800000 */
.L_x_111:
[----:B-1----:R-:W-:Y:S05]  /*7130*/  VIADD R0, R34, 0x20 ;  /* 0x0000002022007836 */ /* 0x002fea0000000000 */
[----:B------:R-:W-:Y:S04]  /*7140*/  SHF.R.U32.HI R0, RZ, 0x15, R0 ;  /* 0x00000015ff007819 */ /* 0x000fe80000011600 */
[----:B------:R-:W-:Y:S11]  /*7150*/  LOP3.LUT P0, RZ, R0, 0x3, R68, 0x48, !PT ;  /* 0x0000000300ff7812 */ /* 0x000ff60007804844 */
[----:B------:R-:W-:Y:S02]  /*7160*/  @!UPT UIADD3 URZ, UPT, UPT, URZ, URZ, URZ ;  /* 0x000000fffffff290 */ /* 0x000fe4000fffe0ff */
[----:B------:R-:W-:Y:S05]  /*7170*/  @!P0 BRA `(.L_x_116) ;  /* 0x0000000000408947 */ /* 0x000fea0003800000 */
[----:B------:R-:W1:Y:S01]  /*7180*/  LDCU.64 UR8, c[0x4][0x70] ;  /* 0x01000e00ff0877ac */ /* 0x000e620008000a00 */
[----:B--2---:R-:W-:Y:S01]  /*7190*/  MOV R3, 0x0 ;  /* 0x0000000000037802 */ /* 0x004fe20000000f00 */
[----:B------:R-:W-:Y:S02]  /*71a0*/  HFMA2 R12, -RZ, RZ, 0, 5.9604644775390625e-08 ;  /* 0x00000001ff0c7431 */ /* 0x000fe400000001ff */
[----:B------:R-:W-:Y:S02]  /*71b0*/  IMAD.MOV.U32 R8, RZ, RZ, 0x192 ;  /* 0x00000192ff087424 */ /* 0x000fe400078e00ff */
[----:B------:R-:W-:Y:S01]  /*71c0*/  IMAD.MOV.U32 R13, RZ, RZ, RZ ;  /* 0x000000ffff0d7224 */ /* 0x000fe200078e00ff */
[----:B------:R-:W2:Y:S01]  /*71d0*/  LDCU.64 UR6, c[0x4][0x78] ;  /* 0x01000f00ff0677ac */ /* 0x000ea20008000a00 */
[----:B------:R-:W3:Y:S01]  /*71e0*/  LDC.64 R2, c[0x4][R3] ;  /* 0x0100000003027b82 */ /* 0x000ee20000000a00 */
        /* <DEDUP_REMOVED lines=9> */
.L_x_116:
[----:B------:R-:W-:Y:S05]  /*7280*/  WARPSYNC.ALL ;  /* 0x0000000000007948 */ /* 0x000fea0003800000 */
[----:B------:R-:W-:Y:S01]  /*7290*/  R2UR UR4, R34 ;  /* 0x00000000220472ca */ /* 0x000fe200000e0000 */
[----:B------:R-:W-:Y:S01]  /*72a0*/  BSSY.RECONVERGENT B0, `(.L_x_117) ;  /* 0x0000040000007945 */ /* 0x000fe20003800200 */
[----:B------:R-:W-:Y:S02]  /*72b0*/  ISETP.NE.AND P6, PT, R83, RZ, PT ;  /* 0x000000ff5300720c */ /* 0x000fe40003fc5270 */
[----:B------:R-:W-:Y:S02]  /*72c0*/  ISETP.NE.AND P0, PT, R78, RZ, PT ;  /* 0x000000ff4e00720c */ /* 0x000fe40003f05270 */
[----:B------:R-:W-:Y:S07]  /*72d0*/  MOV R20, UR38 ;  /* 0x0000002600147c02 */ /* 0x000fee0008000f00 */
[----:B--2---:R-:W1:Y:S02]  /*72e0*/  LDTM.x16 R4, tmem[UR4+0x20] ;  /* 0x00002004000479ee */ /* 0x004e640008240000 */
[----:B------:R-:W-:Y:S01]  /*72f0*/  @P6 LEA R20, R20, UR36, 0x3 ;  /* 0x0000002414146c11 */ /* 0x000fe2000f8e18ff */
[C---:B-1----:R-:W-:Y:S01]  /*7300*/  FMUL R0, R33.reuse, R4 ;  /* 0x0000000421007220 */ /* 0x042fe20000400000 */
[C---:B------:R-:W-:Y:S01]  /*7310*/  FMUL R2, R33.reuse, R5 ;  /* 0x0000000521027220 */ /* 0x040fe20000400000 */
[C---:B------:R-:W-:Y:S01]  /*7320*/  FMUL R3, R33.reuse, R6 ;  /* 0x0000000621037220 */ /* 0x040fe20000400000 */
[----:B------:R-:W-:Y:S01]  /*7330*/  FMUL R7, R33, R7 ;  /* 0x0000000721077220 */ /* 0x000fe20000400000 */
[----:B----4-:R-:W-:Y:S01]  /*7340*/  FFMA R36, R35, R40, R0 ;  /* 0x0000002823247223 */ /* 0x010fe20000000000 */
        /* <DEDUP_REMOVED lines=53> */
.L_x_118:
[----:B------:R-:W-:Y:S05]  /*76a0*/  BSYNC.RECONVERGENT B0 ;  /* 0x0000000000007941 */ /* 0x000fea0003800200 */
.L_x_117:
        /* <DEDUP_REMOVED lines=21> */
.L_x_122:
[----:B------:R-:W-:Y:S05]  /*7800*/  BSYNC B0 ;  /* 0x0000000000007941 */ /* 0x000fea0003800000 */
.L_x_121:
[----:B------:R-:W-:Y:S11]  /*7810*/  ISETP.NE.AND P0, PT, R87, RZ, PT ;  /* 0x000000ff5700720c */ /* 0x000ff60003f05270 */
[----:B------:R-:W-:Y:S02]  /*7820*/  @!UPT UIADD3 URZ, UPT, UPT, URZ, URZ, URZ ;  /* 0x000000fffffff290 */ /* 0x000fe4000fffe0ff */
[----:B------:R2:W4:Y:S04]  /*7830*/  @P0 LDS.128 R40, [R4] ;  /* 0x0000000004280984 */ /* 0x0005280000000c00 */
[----:B------:R2:W1:Y:S04]  /*7840*/  @P0 LDS.128 R44, [R3+0x10] ;  /* 0x00001000032c0984 */ /* 0x0004680000000c00 */
[----:B------:R2:W1:Y:S04]  /*7850*/  @P0 LDS.128 R48, [R2+0x20] ;  /* 0x0000200002300984 */ /* 0x0004680000000c00 */
[----:B------:R2:W1:Y:S02]  /*7860*/  @P0 LDS.128 R52, [R85+0x30] ;  /* 0x0000300055340984 */ /* 0x0004640000000c00 */
.L_x_120:
[----:B------:R-:W-:Y:S05]  /*7870*/  BSYNC B1 ;  /* 0x0000000000017941 */ /* 0x000fea0003800000 */
.L_x_119:
        /* <DEDUP_REMOVED lines=21> */
.L_x_124:
[----:B------:R-:W-:Y:S01]  /*79d0*/  ISETP.NE.AND P0, PT, R78, RZ, PT ;  /* 0x000000ff4e00720c */ /* 0x000fe20003f05270 */
[----:B------:R-:W-:Y:S05]  /*79e0*/  WARPSYNC.ALL ;  /* 0x0000000000007948 */ /* 0x000fea0003800000 */
[----:B------:R-:W-:Y:S01]  /*79f0*/  R2UR UR4, R34 ;  /* 0x00000000220472ca */ /* 0x000fe200000e0000 */
[----:B------:R-:W-:Y:S11]  /*7a00*/  BSSY.RECONVERGENT B0, `(.L_x_125) ;  /* 0x000003e000007945 */ /* 0x000ff60003800200 */
[----:B------:R-:W-:Y:S01]  /*7a10*/  @!UPT UIADD3 URZ, UPT, UPT, URZ, URZ, URZ ;  /* 0x000000fffffff290 */ /* 0x000fe2000fffe0ff */
[----:B--2---:R-:W1:Y:S01]  /*7a20*/  LDTM.x16 R4, tmem[UR4+0x30] ;  /* 0x00003004000479ee */ /* 0x004e620008240000 */
[----:B------:R-:W-:Y:S01]  /*7a30*/  R2UR UR4, R84 ;  /* 0x00000000540472ca */ /* 0x000fe200000e0000 */
[----:B------:R-:W-:Y:S11]  /*7a40*/  NOP ;  /* 0x0000000000007918 */ /* 0x000ff60000000000 */
[----:B------:R-:W-:Y:S01]  /*7a50*/  @!UPT UIADD3 URZ, UPT, UPT, URZ, URZ, URZ ;  /* 0x000000fffffff290 */ /* 0x000fe2000fffe0ff */
[----:B------:R-:W-:Y:S04]  /*7a60*/  UIADD3 UR4, UPT, UPT, UR4, 0xb0, URZ ;  /* 0x000000b004047890 */ /* 0x000fe8000fffe0ff */
[----:B------:R-:W-:Y:S01]  /*7a70*/  UPRMT UR4, UR45, 0x654, UR4 ;  /* 0x000006542d047896 */ /* 0x000fe20008000004 */
[C---:B-1----:R-:W-:Y:S01]  /*7a80*/  FMUL R0, R33.reuse, R4 ;  /* 0x0000000421007220 */ /* 0x042fe20000400000 */
[C---:B------:R-:W-:Y:S01]  /*7a90*/  FMUL R2, R33.reuse, R5 ;  /* 0x0000000521027220 */ /* 0x040fe20000400000 */
[----:B------:R-:W-:Y:S06]  /*7aa0*/  FMUL R3, R33, R6 ;  /* 0x0000000621037220 */ /* 0x000fec0000400000 */
[----:B------:R-:W-:Y:S01]  /*7ab0*/  SYNCS.ARRIVE.TRANS64.RED.A1T0 RZ, [UR4], RZ ;  /* 0x000000ffffff79a7 */ /* 0x000fe20008100404 */
[C---:B----4-:R-:W-:Y:S01]  /*7ac0*/  FFMA R36, R35.reuse, R40, R0 ;  /* 0x0000002823247223 */ /* 0x050fe20000000000 */
[----:B------:R-:W-:Y:S01]  /*7ad0*/  FFMA R37, R35, R41, R2 ;  /* 0x0000002923257223 */ /* 0x000fe20000000002 */
        /* <DEDUP_REMOVED lines=48> */
.L_x_126:
[----:B------:R-:W-:Y:S05]  /*7de0*/  BSYNC.RECONVERGENT B0 ;  /* 0x0000000000007941 */ /* 0x000fea0003800200 */
.L_x_125:
[----:B------:R-:W-:Y:S01]  /*7df0*/  BAR.SYNC.DEFER_BLOCKING 0x1, 0x80 ;  /* 0x0042000000007b1d */ /* 0x000fe20000010000 */
[----:B------:R-:W-:Y:S01]  /*7e00*/  UISETP.NE.AND UP0, UPT, UR39, -0x4, UPT ;  /* 0xfffffffc2700788c */ /* 0x000fe2000bf05270 */
[----:B------:R-:W-:Y:S08]  /*7e10*/  IADD3 R31, PT, PT, R31, 0x1, RZ ;  /* 0x000000011f1f7810 */ /* 0x000ff00007ffe0ff */
[----:B------:R-:W-:Y:S05]  /*7e20*/  BRA.U !UP0, `(.L_x_127) ;  /* 0x0000000108287547 */ /* 0x000fea000b800000 */
[----:B------:R-:W-:Y:S01]  /*7e30*/  ISETP.NE.AND P0, PT, R83, RZ, PT ;  /* 0x000000ff5300720c */ /* 0x000fe20003f05270 */
[----:B------:R-:W-:Y:S01]  /*7e40*/  IMAD.U32 R2, RZ, RZ, UR37 ;  /* 0x00000025ff027e24 */ /* 0x000fe2000f8e00ff */
[----:B------:R-:W-:Y:S01]  /*7e50*/  UIADD3 UR4, UPT, UPT, UR37, 0x1, URZ ;  /* 0x0000000125047890 */ /* 0x000fe2000fffe0ff */
[----:B------:R-:W-:Y:S03]  /*7e60*/  IMAD.U32 R0, RZ, RZ, UR45 ;  /* 0x0000002dff007e24 */ /* 0x000fe6000f8e00ff */
[----:B------:R-:W-:Y:S04]  /*7e70*/  UISETP.NE.AND UP0, UPT, UR4, 0x4, UPT ;  /* 0x000000040400788c */ /* 0x000fe8000bf05270 */
[----:B------:R-:W-:Y:S03]  /*7e80*/  USEL UR37, UR4, URZ, UP0 ;  /* 0x000000ff04257287 */ /* 0x000fe60008000000 */
[----:B------:R-:W-:Y:S05]  /*7e90*/  @P0 LEA R2, R2, UR36, 0x3 ;  /* 0x0000002402020c11 */ /* 0x000fea000f8e18ff */
[----:B------:R-:W-:Y:S05]  /*7ea0*/  @P0 VIADD R2, R2, 0x40 ;  /* 0x0000004002020836 */ /* 0x000fea0000000000 */
[----:B------:R-:W-:Y:S04]  /*7eb0*/  @P0 PRMT R0, R0, 0x654, R2 ;  /* 0x0000065400000816 */ /* 0x000fe80000000002 */
[----:B------:R2:W-:Y:S03]  /*7ec0*/  @P0 SYNCS.ARRIVE.TRANS64.RED.A1T0 RZ, [R0+URZ], RZ ;  /* 0x000000ff00ff09a7 */ /* 0x0005e600081004ff */
.L_x_127:
[----:B------:R-:W-:Y:S01]  /*7ed0*/  ISETP.NE.AND P2, PT, R79, RZ, PT ;  /* 0x000000ff4f00720c */ /* 0x000fe20003f45270 */
[----:B------:R-:W-:Y:S01]  /*7ee0*/  UIADD3 UR39, UPT, UPT, UR39, 0x4, URZ ;  /* 0x0000000427277890 */ /* 0x000fe2000fffe0ff */
[----:B------:R-:W-:Y:S01]  /*7ef0*/  ISETP.NE.AND P0, PT, R81, 0x2, PT ;  /* 0x000000025100780c */ /* 0x000fe20003f05270 */
[----:B-1----:R-:W-:Y:S01]  /*7f00*/  IMAD.IADD R14, R29, 0x1, R62 ;  /* 0x000000011d0e7824 */ /* 0x002fe200078e023e */
[----:B------:R-:W-:Y:S01]  /*7f10*/  ISETP.NE.AND P1, PT, R31, 0x4, PT ;  /* 0x000000041f00780c */ /* 0x000fe20003f25270 */
[----:B------:R-:W-:Y:S01]  /*7f20*/  IMAD.IADD R15, R30, 0x1, R63 ;  /* 0x000000011e0f7824 */ /* 0x000fe200078e023f */
[----:B------:R-:W-:Y:S02]  /*7f30*/  SEL R2, RZ, 0x1, P0 ;  /* 0x00000001ff027807 */ /* 0x000fe40000000000 */
[----:B--2---:R-:W-:Y:S02]  /*7f40*/  SEL R0, RZ, 0x1, P1 ;  /* 0x00000001ff007807 */ /* 0x004fe40000800000 */
[----:B------:R-:W-:Y:S02]  /*7f50*/  LOP3.LUT R71, R71, R2, RZ, 0x3c, !PT ;  /* 0x0000000247477212 */ /* 0x000fe400078e3cff */
[----:B------:R-:W-:Y:S02]  /*7f60*/  LOP3.LUT R72, R72, R0, RZ, 0x3c, !PT ;  /* 0x0000000048487212 */ /* 0x000fe400078e3cff */
[----:B------:R-:W-:Y:S02]  /*7f70*/  @P2 R2UR UR60, R70 ;  /* 0x00000000463c22ca */ /* 0x000fe400000e0000 */
[----:B------:R-:W-:Y:S02]  /*7f80*/  SEL R81, R81, RZ, P0 ;  /* 0x000000ff51517207 */ /* 0x000fe40000000000 */
[----:B------:R-:W-:Y:S01]  /*7f90*/  SEL R31, R31, RZ, P1 ;  /* 0x000000ff1f1f7207 */ /* 0x000fe20000800000 */
[----:B------:R-:W-:Y:S10]  /*7fa0*/  @P2 BRA `(.L_x_128) ;  /* 0xffffffd400482947 */ /* 0x000ff4000383ffff */
[----:B------:R-:W-:-:S09]  /*7fb0*/  UISETP.NE.AND UP0, UPT, UR44, URZ, UPT ;  /* 0x000000ff2c00728c */ /* 0x000fd2000bf05270 */
[----:B------:R-:W-:Y:S05]  /*7fc0*/  BRA.U !UP0, `(.L_x_129) ;  /* 0x0000000108487547 */ /* 0x000fea000b800000 */
[----:B------:R-:W1:Y:S02]  /*7fd0*/  LDCU.64 UR4, c[0x0][0x890] ;  /* 0x00011200ff0477ac */ /* 0x000e640008000a00 */
[----:B-1----:R-:W-:-:S04]  /*7fe0*/  UISETP.NE.U32.AND UP0, UPT, UR4, URZ, UPT ;  /* 0x000000ff0400728c */ /* 0x002fc8000bf05070 */
[----:B------:R-:W-:-:S09]  /*7ff0*/  UISETP.NE.AND.EX UP0, UPT, UR5, URZ, UPT, UP0 ;  /* 0x000000ff0500728c */ /* 0x000fd2000bf05300 */
[----:B------:R-:W-:Y:S05]  /*8000*/  BRA.U UP0, `(.L_x_130) ;  /* 0x00000001000c7547 */ /* 0x000fea000b800000 */
[----:B------:R-:W-:-:S13]  /*8010*/  FSETP.NEU.AND P0, PT, R35, RZ, PT ;  /* 0x000000ff2300720b */ /* 0x000fda0003f0d000 */
[----:B------:R-:W-:Y:S05]  /*8020*/  @!P0 EXIT ;  /* 0x000000000000894d */ /* 0x000fea0003800000 */
[----:B------:R-:W-:Y:S05]  /*8030*/  BRA `(.L_x_129) ;  /* 0x00000000002c7947 */ /* 0x000fea0003800000 */
.L_x_130:
[----:B------:R-:W-:Y:S01]  /*8040*/  ISETP.NE.AND P0, PT, R80, RZ, PT ;  /* 0x000000ff5000720c */ /* 0x000fe20003f05270 */
[----:B------:R-:W-:-:S12]  /*8050*/  BSSY.RECONVERGENT B0, `(.L_x_129) ;  /* 0x0000009000007945 */ /* 0x000fd80003800200 */
[----:B------:R-:W-:Y:S05]  /*8060*/  @P0 BRA `(.L_x_131) ;  /* 0x0000000000140947 */ /* 0x000fea0003800000 */
[----:B------:R-:W1:Y:S02]  /*8070*/  LDCU.64 UR4, c[0x0][0x888] ;  /* 0x00011100ff0477ac */ /* 0x000e640008000a00 */
[----:B-1----:R-:W-:-:S04]  /*8080*/  ISETP.NE.U32.AND P0, PT, RZ, UR4, PT ;  /* 0x00000004ff007c0c */ /* 0x002fc8000bf05070 */
[----:B------:R-:W-:-:S13]  /*8090*/  ISETP.NE.AND.EX P0, PT, RZ, UR5, PT, P0 ;  /* 0x00000005ff007c0c */ /* 0x000fda000bf05300 */
[----:B------:R-:W-:Y:S05]  /*80a0*/  @!P0 EXIT ;  /* 0x000000000000894d */ /* 0x000fea0003800000 */
[----:B------:R-:W-:Y:S05]  /*80b0*/  BRA `(.L_x_132) ;  /* 0x0000000000087947 */ /* 0x000fea0003800000 */
.L_x_131:
[----:B------:R-:W-:-:S13]  /*80c0*/  FSETP.NEU.AND P0, PT, R35, RZ, PT ;  /* 0x000000ff2300720b */ /* 0x000fda0003f0d000 */
[----:B------:R-:W-:Y:S05]  /*80d0*/  @!P0 EXIT ;  /* 0x000000000000894d */ /* 0x000fea0003800000 */
.L_x_132:
[----:B------:R-:W-:Y:S05]  /*80e0*/  BSYNC.RECONVERGENT B0 ;  /* 0x0000000000007941 */ /* 0x000fea0003800200 */
.L_x_129:
[----:B------:R-:W-:Y:S01]  /*80f0*/  ULEA UR4, UR37, UR36, 0x3 ;  /* 0x0000002425047291 */ /* 0x000fe2000f8e18ff */
[----:B------:R-:W-:-:S04]  /*8100*/  DEPBAR.LE SB0, 0x0 ;  /* 0x000080000000791a */ /* 0x000fc80000000000 */
[----:B------:R-:W-:-:S04]  /*8110*/  UIADD3 UR4, UPT, UPT, UR4, 0x40, URZ ;  /* 0x0000004004047890 */ /* 0x000fc8000fffe0ff */
[----:B------:R-:W-:-:S09]  /*8120*/  UPRMT UR4, UR45, 0x654, UR4 ;  /* 0x000006542d047896 */ /* 0x000fd20008000004 */
[----:B------:R-:W-:Y:S01]  /*8130*/  SYNCS.ARRIVE.TRANS64.RED.A1T0 RZ, [UR4], RZ ;  /* 0x000000ffffff79a7 */ /* 0x000fe20008100404 */
[----:B------:R-:W-:Y:S05]  /*8140*/  EXIT ;  /* 0x000000000000794d */ /* 0x000fea0003800000 */
.L_x_19:
[----:B--2---:R2:W1:Y:S02]  /*8150*/  SYNCS.PHASECHK.TRANS64.TRYWAIT P0, [R2+URZ+0xe0], R3 ;  /* 0x0000e003020075a7 */ /* 0x00446400080011ff */
[----:B-1----:R-:W-:Y:S05]  /*8160*/  @!P0 NANOSLEEP.SYNCS 0x989680 ;  /* 0x009896800000895d */ /* 0x002fea0003900000 */
[----:B------:R-:W1:Y:S02]  /*8170*/  @!P0 SYNCS.PHASECHK.TRANS64 P0, [R2+URZ+0xe0], R3 ;  /* 0x0000e003020085a7 */ /* 0x000e6400080010ff */
[----:B-1----:R-:W-:Y:S05]  /*8180*/  @!P0 BRA `(.L_x_19) ;  /* 0xfffffffc00f08947 */ /* 0x002fea000383ffff */
[----:B------:R-:W-:Y:S05]  /*8190*/  BRA `(.L_x_133) ;  /* 0xffffff9400007947 */ /* 0x000fea000383ffff */
.L_x_22:
[----:B-1----:R-:W-:-:S07]  /*81a0*/  MOV R2, UR57 ;  /* 0x0000003900027c02 */ /* 0x002fce0008000f00 */
.L_x_134:
[----:B-1----:R1:W2:Y:S02]  /*81b0*/  SYNCS.PHASECHK.TRANS64.TRYWAIT P0, [R2+URZ+0x10], R4 ;  /* 0x00001004020075a7 */ /* 0x0022a400080011ff */
[----:B--2---:R-:W-:Y:S05]  /*81c0*/  @!P0 NANOSLEEP.SYNCS 0x989680 ;  /* 0x009896800000895d */ /* 0x004fea0003900000 */
[----:B------:R-:W2:Y:S02]  /*81d0*/  @!P0 SYNCS.PHASECHK.TRANS64 P0, [R2+URZ+0x10], R4 ;  /* 0x00001004020085a7 */ /* 0x000ea400080010ff */
[----:B--2---:R-:W-:Y:S05]  /*81e0*/  @!P0 BRA `(.L_x_134) ;  /* 0xfffffffc00f08947 */ /* 0x004fea000383ffff */
[----:B------:R-:W-:Y:S05]  /*81f0*/  BRA `(.L_x_21) ;  /* 0xffffff9400507947 */ /* 0x000fea000383ffff */
.L_x_30:
[----:B------:R-:W-:-:S07]  /*8200*/  MOV R2, UR57 ;  /* 0x0000003900027c02 */ /* 0x000fce0008000f00 */
.L_x_135:
[----:B-1----:R1:W2:Y:S02]  /*8210*/  SYNCS.PHASECHK.TRANS64.TRYWAIT P0, [R2+URZ+0x10], R4 ;  /* 0x00001004020075a7 */ /* 0x0022a400080011ff */
[----:B--2---:R-:W-:Y:S05]  /*8220*/  @!P0 NANOSLEEP.SYNCS 0x989680 ;  /* 0x009896800000895d */ /* 0x004fea0003900000 */
[----:B------:R-:W2:Y:S02]  /*8230*/  @!P0 SYNCS.PHASECHK.TRANS64 P0, [R2+URZ+0x10], R4 ;  /* 0x00001004020085a7 */ /* 0x000ea400080010ff */
[----:B--2---:R-:W-:Y:S05]  /*8240*/  @!P0 BRA `(.L_x_135) ;  /* 0xfffffffc00f08947 */ /* 0x004fea000383ffff */
[----:B------:R-:W-:Y:S05]  /*8250*/  BRA `(.L_x_29) ;  /* 0xffffff9800907947 */ /* 0x000fea000383ffff */
.L_x_36:
[----:B-1----:R1:W2:Y:S02]  /*8260*/  SYNCS.PHASECHK.TRANS64.TRYWAIT P0, [R2+URZ+0x70], R3 ;  /* 0x00007003020075a7 */ /* 0x0022a400080011ff */
[----:B--2---:R-:W-:Y:S05]  /*8270*/  @!P0 NANOSLEEP.SYNCS 0x989680 ;  /* 0x009896800000895d */ /* 0x004fea0003900000 */
[----:B------:R-:W2:Y:S02]  /*8280*/  @!P0 SYNCS.PHASECHK.TRANS64 P0, [R2+URZ+0x70], R3 ;  /* 0x00007003020085a7 */ /* 0x000ea400080010ff */
[----:B--2---:R-:W-:Y:S05]  /*8290*/  @!P0 BRA `(.L_x_36) ;  /* 0xfffffffc00f08947 */ /* 0x004fea000383ffff */
[----:B------:R-:W-:Y:S05]  /*82a0*/  BRA `(.L_x_136) ;  /* 0xffffff9c00b07947 */ /* 0x000fea000383ffff */
.L_x_40:
[----:B----4-:R-:W-:-:S07]  /*82b0*/  MOV R0, UR4 ;  /* 0x0000000400007c02 */ /* 0x010fce0008000f00 */
.L_x_137:
[----:B-1----:R1:W2:Y:S02]  /*82c0*/  SYNCS.PHASECHK.TRANS64.TRYWAIT P0, [R0+URZ], R2 ;  /* 0x00000002000075a7 */ /* 0x0022a400080011ff */
[----:B--2---:R-:W-:Y:S05]  /*82d0*/  @!P0 NANOSLEEP.SYNCS 0x989680 ;  /* 0x009896800000895d */ /* 0x004fea0003900000 */
[----:B------:R-:W2:Y:S02]  /*82e0*/  @!P0 SYNCS.PHASECHK.TRANS64 P0, [R0+URZ], R2 ;  /* 0x00000002000085a7 */ /* 0x000ea400080010ff */
[----:B--2---:R-:W-:Y:S05]  /*82f0*/  @!P0 BRA `(.L_x_137) ;  /* 0xfffffffc00f08947 */ /* 0x004fea000383ffff */
[----:B------:R-:W-:Y:S05]  /*8300*/  BRA `(.L_x_138) ;  /* 0xffffffa400207947 */ /* 0x000fea000383ffff */
.L_x_43:
[----:B-1----:R1:W2:Y:S02]  /*8310*/  SYNCS.PHASECHK.TRANS64.TRYWAIT P0, [R0+URZ+0xd0], R4 ;  /* 0x0000d004000075a7 */ /* 0x0022a400080011ff */
[----:B--2---:R-:W-:Y:S05]  /*8320*/  @!P0 NANOSLEEP.SYNCS 0x989680 ;  /* 0x009896800000895d */ /* 0x004fea0003900000 */
[----:B------:R-:W2:Y:S02]  /*8330*/  @!P0 SYNCS.PHASECHK.TRANS64 P0, [R0+URZ+0xd0], R4 ;  /* 0x0000d004000085a7 */ /* 0x000ea400080010ff */
[----:B--2---:R-:W-:Y:S05]  /*8340*/  @!P0 BRA `(.L_x_43) ;  /* 0xfffffffc00f08947 */ /* 0x004fea000383ffff */
[----:B------:R-:W-:Y:S05]  /*8350*/  BRA `(.L_x_139) ;  /* 0xffffffa4007c7947 */ /* 0x000fea000383ffff */
.L_x_44:
[----:B------:R-:W-:-:S07]  /*8360*/  MOV R0, UR4 ;  /* 0x0000000400007c02 */ /* 0x000fce0008000f00 */
.L_x_140:
[----:B-1----:R1:W2:Y:S02]  /*8370*/  SYNCS.PHASECHK.TRANS64.TRYWAIT P0, [R0+URZ+0x80], R5 ;  /* 0x00008005000075a7 */ /* 0x0022a400080011ff */
[----:B--2---:R-:W-:Y:S05]  /*8380*/  @!P0 NANOSLEEP.SYNCS 0x989680 ;  /* 0x009896800000895d */ /* 0x004fea0003900000 */
[----:B------:R-:W2:Y:S02]  /*8390*/  @!P0 SYNCS.PHASECHK.TRANS64 P0, [R0+URZ+0x80], R5 ;  /* 0x00008005000085a7 */ /* 0x000ea400080010ff */
[----:B--2---:R-:W-:Y:S05]  /*83a0*/  @!P0 BRA `(.L_x_140) ;  /* 0xfffffffc00f08947 */ /* 0x004fea000383ffff */
[----:B------:R-:W-:Y:S05]  /*83b0*/  BRA `(.L_x_141) ;  /* 0xffffffa4008c7947 */ /* 0x000fea000383ffff */
.L_x_45:
[----:B-1----:R1:W2:Y:S02]  /*83c0*/  SYNCS.PHASECHK.TRANS64.TRYWAIT P1, [R0+URZ+0x70], R4 ;  /* 0x00007004000075a7 */ /* 0x0022a400080211ff */
[----:B--2---:R-:W-:Y:S05]  /*83d0*/  @!P1 NANOSLEEP.SYNCS 0x989680 ;  /* 0x009896800000995d */ /* 0x004fea0003900000 */
[----:B------:R-:W2:Y:S02]  /*83e0*/  @!P1 SYNCS.PHASECHK.TRANS64 P1, [R0+URZ+0x70], R4 ;  /* 0x00007004000095a7 */ /* 0x000ea400080210ff */
[----:B--2---:R-:W-:Y:S05]  /*83f0*/  @!P1 BRA `(.L_x_45) ;  /* 0xfffffffc00f09947 */ /* 0x004fea000383ffff */
[----:B------:R-:W-:Y:S05]  /*8400*/  BRA `(.L_x_142) ;  /* 0xffffffa400bc7947 */ /* 0x000fea000383ffff */
.L_x_48:
[----:B------:R-:W-:-:S07]  /*8410*/  MOV R0, UR4 ;  /* 0x0000000400007c02 */ /* 0x000fce0008000f00 */
.L_x_143:
[----:B-1----:R1:W2:Y:S02]  /*8420*/  SYNCS.PHASECHK.TRANS64.TRYWAIT P0, [R0+URZ+0x80], R2 ;  /* 0x00008002000075a7 */ /* 0x0022a400080011ff */
[----:B--2---:R-:W-:Y:S05]  /*8430*/  @!P0 NANOSLEEP.SYNCS 0x989680 ;  /* 0x009896800000895d */ /* 0x004fea0003900000 */
[----:B------:R-:W2:Y:S02]  /*8440*/  @!P0 SYNCS.PHASECHK.TRANS64 P0, [R0+URZ+0x80], R2 ;  /* 0x00008002000085a7 */ /* 0x000ea400080010ff */
[----:B--2---:R-:W-:Y:S05]  /*8450*/  @!P0 BRA `(.L_x_143) ;  /* 0xfffffffc00f08947 */ /* 0x004fea000383ffff */
[----:B------:R-:W-:Y:S05]  /*8460*/  BRA `(.L_x_47) ;  /* 0xffffffa800107947 */ /* 0x000fea000383ffff */
.L_x_55:
[----:B-1----:R1:W2:Y:S02]  /*8470*/  SYNCS.PHASECHK.TRANS64.TRYWAIT P1, [R0+URZ+0x70], R2 ;  /* 0x00007002000075a7 */ /* 0x0022a400080211ff */
[----:B--2---:R-:W-:Y:S05]  /*8480*/  @!P1 NANOSLEEP.SYNCS 0x989680 ;  /* 0x009896800000995d */ /* 0x004fea0003900000 */
[----:B------:R-:W2:Y:S02]  /*8490*/  @!P1 SYNCS.PHASECHK.TRANS64 P1, [R0+URZ+0x70], R2 ;  /* 0x00007002000095a7 */ /* 0x000ea400080210ff */
[----:B--2---:R-:W-:Y:S05]  /*84a0*/  @!P1 BRA `(.L_x_55) ;  /* 0xfffffffc00f09947 */ /* 0x004fea000383ffff */
[----:B------:R-:W-:Y:S05]  /*84b0*/  BRA `(.L_x_144) ;  /* 0xffffffac00807947 */ /* 0x000fea000383ffff */
.L_x_56:
[----:B------:R-:W-:-:S13]  /*84c0*/  R2UR UR4, R13 ;  /* 0x000000000d0472ca */ /* 0x000fda00000e0000 */
[----:B------:R-:W-:-:S07]  /*84d0*/  MOV R2, UR4 ;  /* 0x0000000400027c02 */ /* 0x000fce0008000f00 */
.L_x_145:
[----:B-1----:R1:W2:Y:S02]  /*84e0*/  SYNCS.PHASECHK.TRANS64.TRYWAIT P0, [R2+URZ+0xb0], R0 ;  /* 0x0000b000020075a7 */ /* 0x0022a400080011ff */
[----:B--2---:R-:W-:Y:S05]  /*84f0*/  @!P0 NANOSLEEP.SYNCS 0x989680 ;  /* 0x009896800000895d */ /* 0x004fea0003900000 */
[----:B------:R-:W2:Y:S02]  /*8500*/  @!P0 SYNCS.PHASECHK.TRANS64 P0, [R2+URZ+0xb0], R0 ;  /* 0x0000b000020085a7 */ /* 0x000ea400080010ff */
[----:B--2---:R-:W-:Y:S05]  /*8510*/  @!P0 BRA `(.L_x_145) ;  /* 0xfffffffc00f08947 */ /* 0x004fea000383ffff */
[----:B------:R-:W-:Y:S05]  /*8520*/  BRA `(.L_x_146) ;  /* 0xffffffac00c07947 */ /* 0x000fea000383ffff */
.L_x_59:
[----:B------:R-:W-:Y:S07]  /*8530*/  MOV R0, UR5 ;  /* 0x0000000500007c02 */ /* 0x000fee0008000f00 */
.L_x_147:
[----:B-1----:R1:W2:Y:S02]  /*8540*/  SYNCS.PHASECHK.TRANS64.TRYWAIT P0, [R0+URZ], R2 ;  /* 0x00000002000075a7 */ /* 0x0022a400080011ff */
[----:B--2---:R-:W-:Y:S05]  /*8550*/  @!P0 NANOSLEEP.SYNCS 0x989680 ;  /* 0x009896800000895d */ /* 0x004fea0003900000 */
[----:B------:R-:W2:Y:S02]  /*8560*/  @!P0 SYNCS.PHASECHK.TRANS64 P0, [R0+URZ], R2 ;  /* 0x00000002000085a7 */ /* 0x000ea400080010ff */
[----:B--2---:R-:W-:Y:S05]  /*8570*/  @!P0 BRA `(.L_x_147) ;  /* 0xfffffffc00f08947 */ /* 0x004fea000383ffff */
[----:B------:R-:W-:Y:S05]  /*8580*/  BRA `(.L_x_58) ;  /* 0xffffffac00dc7947 */ /* 0x000fea000383ffff */
.L_x_62:
[----:B------:R-:W-:-:S07]  /*8590*/  MOV R0, UR4 ;  /* 0x0000000400007c02 */ /* 0x000fce0008000f00 */
.L_x_148:
[----:B-1----:R1:W2:Y:S02]  /*85a0*/  SYNCS.PHASECHK.TRANS64.TRYWAIT P0, [R0+URZ], R2 ;  /* 0x00000002000075a7 */ /* 0x0022a400080011ff */
[----:B--2---:R-:W-:Y:S05]  /*85b0*/  @!P0 NANOSLEEP.SYNCS 0x989680 ;  /* 0x009896800000895d */ /* 0x004fea0003900000 */
[----:B------:R-:W2:Y:S02]  /*85c0*/  @!P0 SYNCS.PHASECHK.TRANS64 P0, [R0+URZ], R2 ;  /* 0x00000002000085a7 */ /* 0x000ea400080010ff */
[----:B--2---:R-:W-:Y:S05]  /*85d0*/  @!P0 BRA `(.L_x_148) ;  /* 0xfffffffc00f08947 */ /* 0x004fea000383ffff */
[----:B------:R-:W-:Y:S05]  /*85e0*/  BRA `(.L_x_149) ;  /* 0xffffffb400f47947 */ /* 0x000fea000383ffff */
.L_x_63:
[----:B------:R-:W-:-:S07]  /*85f0*/  MOV R0, UR5 ;  /* 0x0000000500007c02 */ /* 0x000fce0008000f00 */
.L_x_150:
[----:B-1----:R1:W2:Y:S02]  /*8600*/  SYNCS.PHASECHK.TRANS64.TRYWAIT P0, [R0+URZ], R3 ;  /* 0x00000003000075a7 */ /* 0x0022a400080011ff */
[----:B--2---:R-:W-:Y:S05]  /*8610*/  @!P0 NANOSLEEP.SYNCS 0x989680 ;  /* 0x009896800000895d */ /* 0x004fea0003900000 */
[----:B------:R-:W2:Y:S02]  /*8620*/  @!P0 SYNCS.PHASECHK.TRANS64 P0, [R0+URZ], R3 ;  /* 0x00000003000085a7 */ /* 0x000ea400080010ff */
[----:B--2---:R-:W-:Y:S05]  /*8630*/  @!P0 BRA `(.L_x_150) ;  /* 0xfffffffc00f08947 */ /* 0x004fea000383ffff */
[----:B------:R-:W-:Y:S05]  /*8640*/  BRA `(.L_x_151) ;  /* 0xffffffb800047947 */ /* 0x000fea000383ffff */
.L_x_64:
[----:B------:R-:W-:-:S07]  /*8650*/  MOV R0, UR5 ;  /* 0x0000000500007c02 */ /* 0x000fce0008000f00 */
.L_x_152:
[----:B-1----:R1:W2:Y:S02]  /*8660*/  SYNCS.PHASECHK.TRANS64.TRYWAIT P0, [R0+URZ], R3 ;  /* 0x00000003000075a7 */ /* 0x0022a400080011ff */
[----:B--2---:R-:W-:Y:S05]  /*8670*/  @!P0 NANOSLEEP.SYNCS 0x989680 ;  /* 0x009896800000895d */ /* 0x004fea0003900000 */
[----:B------:R-:W2:Y:S02]  /*8680*/  @!P0 SYNCS.PHASECHK.TRANS64 P0, [R0+URZ], R3 ;  /* 0x00000003000085a7 */ /* 0x000ea400080010ff */
[----:B--2---:R-:W-:Y:S05]  /*8690*/  @!P0 BRA `(.L_x_152) ;  /* 0xfffffffc00f08947 */ /* 0x004fea000383ffff */
[----:B------:R-:W-:Y:S05]  /*86a0*/  BRA `(.L_x_153) ;  /* 0xffffffb800107947 */ /* 0x000fea000383ffff */
.L_x_65:
[----:B-1----:R-:W-:-:S07]  /*86b0*/  MOV R0, UR4 ;  /* 0x0000000400007c02 */ /* 0x002fce0008000f00 */
.L_x_154:
[----:B-1----:R1:W2:Y:S02]  /*86c0*/  SYNCS.PHASECHK.TRANS64.TRYWAIT P0, [R0+URZ], R2 ;  /* 0x00000002000075a7 */ /* 0x0022a400080011ff */
[----:B--2---:R-:W-:Y:S05]  /*86d0*/  @!P0 NANOSLEEP.SYNCS 0x989680 ;  /* 0x009896800000895d */ /* 0x004fea0003900000 */
[----:B------:R-:W2:Y:S02]  /*86e0*/  @!P0 SYNCS.PHASECHK.TRANS64 P0, [R0+URZ], R2 ;  /* 0x00000002000085a7 */ /* 0x000ea400080010ff */
[----:B--2---:R-:W-:Y:S05]  /*86f0*/  @!P0 BRA `(.L_x_154) ;  /* 0xfffffffc00f08947 */ /* 0x004fea000383ffff */
[----:B------:R-:W-:Y:S05]  /*8700*/  BRA `(.L_x_155) ;  /* 0xffffffb8001c7947 */ /* 0x000fea000383ffff */
.L_x_70:
[----:B---3--:R3:W1:Y:S02]  /*8710*/  SYNCS.PHASECHK.TRANS64.TRYWAIT P0, [R0+URZ+0x70], R2 ;  /* 0x00007002000075a7 */ /* 0x00866400080011ff */
[----:B-1----:R-:W-:Y:S05]  /*8720*/  @!P0 NANOSLEEP.SYNCS 0x989680 ;  /* 0x009896800000895d */ /* 0x002fea0003900000 */
[----:B------:R-:W1:Y:S02]  /*8730*/  @!P0 SYNCS.PHASECHK.TRANS64 P0, [R0+URZ+0x70], R2 ;  /* 0x00007002000085a7 */ /* 0x000e6400080010ff */
[----:B-1----:R-:W-:Y:S05]  /*8740*/  @!P0 BRA `(.L_x_70) ;  /* 0xfffffffc00f08947 */ /* 0x002fea000383ffff */
[----:B------:R-:W-:Y:S05]  /*8750*/  BRA `(.L_x_156) ;  /* 0xffffffbc00287947 */ /* 0x000fea000383ffff */
.L_x_73:
[----:B------:R-:W-:Y:S07]  /*8760*/  MOV R0, UR4 ;  /* 0x0000000400007c02 */ /* 0x000fee0008000f00 */
.L_x_157:
[----:B---3--:R3:W1:Y:S02]  /*8770*/  SYNCS.PHASECHK.TRANS64.TRYWAIT P0, [R0+URZ+0x68], R2 ;  /* 0x00006802000075a7 */ /* 0x00866400080011ff */
[----:B-1----:R-:W-:Y:S05]  /*8780*/  @!P0 NANOSLEEP.SYNCS 0x989680 ;  /* 0x009896800000895d */ /* 0x002fea0003900000 */
[----:B------:R-:W1:Y:S02]  /*8790*/  @!P0 SYNCS.PHASECHK.TRANS64 P0, [R0+URZ+0x68], R2 ;  /* 0x00006802000085a7 */ /* 0x000e6400080010ff */
[----:B-1----:R-:W-:Y:S05]  /*87a0*/  @!P0 BRA `(.L_x_157) ;  /* 0xfffffffc00f08947 */ /* 0x002fea000383ffff */
[----:B------:R-:W-:Y:S05]  /*87b0*/  BRA `(.L_x_72) ;  /* 0xffffffc000087947 */ /* 0x000fea000383ffff */
.L_x_76:
[----:B------:R-:W-:Y:S07]  /*87c0*/  MOV R0, UR4 ;  /* 0x0000000400007c02 */ /* 0x000fee0008000f00 */
.L_x_158:
[----:B--2---:R2:W3:Y:S02]  /*87d0*/  SYNCS.PHASECHK.TRANS64.TRYWAIT P0, [R0+URZ+0x40], R14 ;  /* 0x0000400e000075a7 */ /* 0x0044e400080011ff */
[----:B---3--:R-:W-:Y:S05]  /*87e0*/  @!P0 NANOSLEEP.SYNCS 0x989680 ;  /* 0x009896800000895d */ /* 0x008fea0003900000 */
[----:B------:R-:W3:Y:S02]  /*87f0*/  @!P0 SYNCS.PHASECHK.TRANS64 P0, [R0+URZ+0x40], R14 ;  /* 0x0000400e000085a7 */ /* 0x000ee400080010ff */
[----:B---3--:R-:W-:Y:S05]  /*8800*/  @!P0 BRA `(.L_x_158) ;  /* 0xfffffffc00f08947 */ /* 0x008fea000383ffff */
[----:B------:R-:W-:Y:S05]  /*8810*/  BRA `(.L_x_159) ;  /* 0xffffffc000807947 */ /* 0x000fea000383ffff */
.L_x_77:
[----:B------:R-:W-:Y:S07]  /*8820*/  MOV R0, UR4 ;  /* 0x0000000400007c02 */ /* 0x000fee0008000f00 */
.L_x_160:
[----:B--2---:R2:W3:Y:S02]  /*8830*/  SYNCS.PHASECHK.TRANS64.TRYWAIT P0, [R0+URZ+0x48], R14 ;  /* 0x0000480e000075a7 */ /* 0x0044e400080011ff */
[----:B---3--:R-:W-:Y:S05]  /*8840*/  @!P0 NANOSLEEP.SYNCS 0x989680 ;  /* 0x009896800000895d */ /* 0x008fea0003900000 */
[----:B------:R-:W3:Y:S02]  /*8850*/  @!P0 SYNCS.PHASECHK.TRANS64 P0, [R0+URZ+0x48], R14 ;  /* 0x0000480e000085a7 */ /* 0x000ee400080010ff */
[----:B---3--:R-:W-:Y:S05]  /*8860*/  @!P0 BRA `(.L_x_160) ;  /* 0xfffffffc00f08947 */ /* 0x008fea000383ffff */
[----:B------:R-:W-:Y:S05]  /*8870*/  BRA `(.L_x_161) ;  /* 0xffffffc000bc7947 */ /* 0x000fea000383ffff */
.L_x_78:
[----:B------:R-:W-:Y:S07]  /*8880*/  MOV R0, UR4 ;  /* 0x0000000400007c02 */ /* 0x000fee0008000f00 */
.L_x_162:
[----:B--2---:R2:W3:Y:S02]  /*8890*/  SYNCS.PHASECHK.TRANS64.TRYWAIT P0, [R0+URZ+0x50], R14 ;  /* 0x0000500e000075a7 */ /* 0x0044e400080011ff */
[----:B---3--:R-:W-:Y:S05]  /*88a0*/  @!P0 NANOSLEEP.SYNCS 0x989680 ;  /* 0x009896800000895d */ /* 0x008fea0003900000 */
[----:B------:R-:W3:Y:S02]  /*88b0*/  @!P0 SYNCS.PHASECHK.TRANS64 P0, [R0+URZ+0x50], R14 ;  /* 0x0000500e000085a7 */ /* 0x000ee400080010ff */
[----:B---3--:R-:W-:Y:S05]  /*88c0*/  @!P0 BRA `(.L_x_162) ;  /* 0xfffffffc00f08947 */ /* 0x008fea000383ffff */
[----:B------:R-:W-:Y:S05]  /*88d0*/  BRA `(.L_x_163) ;  /* 0xffffffc400007947 */ /* 0x000fea000383ffff */
.L_x_79:
[----:B------:R-:W-:Y:S07]  /*88e0*/  MOV R0, UR4 ;  /* 0x0000000400007c02 */ /* 0x000fee0008000f00 */
.L_x_164:
[----:B-1----:R1:W2:Y:S02]  /*88f0*/  SYNCS.PHASECHK.TRANS64.TRYWAIT P0, [R0+URZ+0x58], R14 ;  /* 0x0000580e000075a7 */ /* 0x0022a400080011ff */
[----:B--2---:R-:W-:Y:S05]  /*8900*/  @!P0 NANOSLEEP.SYNCS 0x989680 ;  /* 0x009896800000895d */ /* 0x004fea0003900000 */
[----:B------:R-:W2:Y:S02]  /*8910*/  @!P0 SYNCS.PHASECHK.TRANS64 P0, [R0+URZ+0x58], R14 ;  /* 0x0000580e000085a7 */ /* 0x000ea400080010ff */
[----:B--2---:R-:W-:Y:S05]  /*8920*/  @!P0 BRA `(.L_x_164) ;  /* 0xfffffffc00f08947 */ /* 0x004fea000383ffff */
[----:B------:R-:W-:Y:S05]  /*8930*/  BRA `(.L_x_165) ;  /* 0xffffffc400847947 */ /* 0x000fea000383ffff */
.L_x_81:
[----:B------:R-:W-:-:S07]  /*8940*/  MOV R0, UR4 ;  /* 0x0000000400007c02 */ /* 0x000fce0008000f00 */
.L_x_166:
[----:B-1----:R1:W2:Y:S02]  /*8950*/  SYNCS.PHASECHK.TRANS64.TRYWAIT P0, [R0+URZ+0x40], R2 ;  /* 0x00004002000075a7 */ /* 0x0022a400080011ff */
[----:B--2---:R-:W-:Y:S05]  /*8960*/  @!P0 NANOSLEEP.SYNCS 0x989680 ;  /* 0x009896800000895d */ /* 0x004fea0003900000 */
[----:B------:R-:W2:Y:S02]  /*8970*/  @!P0 SYNCS.PHASECHK.TRANS64 P0, [R0+URZ+0x40], R2 ;  /* 0x00004002000085a7 */ /* 0x000ea400080010ff */
[----:B--2---:R-:W-:Y:S05]  /*8980*/  @!P0 BRA `(.L_x_166) ;  /* 0xfffffffc00f08947 */ /* 0x004fea000383ffff */
[----:B------:R-:W-:Y:S05]  /*8990*/  BRA `(.L_x_167) ;  /* 0xffffffc400f47947 */ /* 0x000fea000383ffff */
.L_x_82:
[----:B-1----:R-:W-:-:S07]  /*89a0*/  MOV R0, UR4 ;  /* 0x0000000400007c02 */ /* 0x002fce0008000f00 */
.L_x_168:
[----:B-1----:R1:W2:Y:S02]  /*89b0*/  SYNCS.PHASECHK.TRANS64.TRYWAIT P0, [R0+URZ+0x48], R2 ;  /* 0x00004802000075a7 */ /* 0x0022a400080011ff */
[----:B--2---:R-:W-:Y:S05]  /*89c0*/  @!P0 NANOSLEEP.SYNCS 0x989680 ;  /* 0x009896800000895d */ /* 0x004fea0003900000 */
[----:B------:R-:W2:Y:S02]  /*89d0*/  @!P0 SYNCS.PHASECHK.TRANS64 P0, [R0+URZ+0x48], R2 ;  /* 0x00004802000085a7 */ /* 0x000ea400080010ff */
[----:B--2---:R-:W-:Y:S05]  /*89e0*/  @!P0 BRA `(.L_x_168) ;  /* 0xfffffffc00f08947 */ /* 0x004fea000383ffff */
[----:B------:R-:W-:Y:S05]  /*89f0*/  BRA `(.L_x_169) ;  /* 0xffffffc400e47947 */ /* 0x000fea000383ffff */
.L_x_83:
[----:B-1----:R-:W-:-:S07]  /*8a00*/  MOV R0, UR4 ;  /* 0x0000000400007c02 */ /* 0x002fce0008000f00 */
.L_x_170:
[----:B-1----:R1:W2:Y:S02]  /*8a10*/  SYNCS.PHASECHK.TRANS64.TRYWAIT P0, [R0+URZ+0x50], R2 ;  /* 0x00005002000075a7 */ /* 0x0022a400080011ff */
[----:B--2---:R-:W-:Y:S05]  /*8a20*/  @!P0 NANOSLEEP.SYNCS 0x989680 ;  /* 0x009896800000895d */ /* 0x004fea0003900000 */
[----:B------:R-:W2:Y:S02]  /*8a30*/  @!P0 SYNCS.PHASECHK.TRANS64 P0, [R0+URZ+0x50], R2 ;  /* 0x00005002000085a7 */ /* 0x000ea400080010ff */
[----:B--2---:R-:W-:Y:S05]  /*8a40*/  @!P0 BRA `(.L_x_170) ;  /* 0xfffffffc00f08947 */ /* 0x004fea000383ffff */
[----:B------:R-:W-:Y:S05]  /*8a50*/  BRA `(.L_x_171) ;  /* 0xffffffc400d47947 */ /* 0x000fea000383ffff */
.L_x_85:
[----:B--2---:R2:W4:Y:S02]  /*8a60*/  SYNCS.PHASECHK.TRANS64.TRYWAIT P0, [R0+URZ+0x70], R2 ;  /* 0x00007002000075a7 */ /* 0x00452400080011ff */
[----:B----4-:R-:W-:Y:S05]  /*8a70*/  @!P0 NANOSLEEP.SYNCS 0x989680 ;  /* 0x009896800000895d */ /* 0x010fea0003900000 */
[----:B------:R-:W4:Y:S02]  /*8a80*/  @!P0 SYNCS.PHASECHK.TRANS64 P0, [R0+URZ+0x70], R2 ;  /* 0x00007002000085a7 */ /* 0x000f2400080010ff */
[----:B----4-:R-:W-:Y:S05]  /*8a90*/  @!P0 BRA `(.L_x_85) ;  /* 0xfffffffc00f08947 */ /* 0x010fea000383ffff */
[----:B------:R-:W-:Y:S05]  /*8aa0*/  BRA `(.L_x_172) ;  /* 0xffffffc8009c7947 */ /* 0x000fea000383ffff */
.L_x_96:
[----:B-1----:R-:W-:Y:S04]  /*8ab0*/  MOV R2, UR36 ;  /* 0x0000002400027c02 */ /* 0x002fe80008000f00 */
[----:B------:R1:W3:Y:S03]  /*8ac0*/  SYNCS.PHASECHK.TRANS64.TRYWAIT P1, [R2+URZ+0x20], R3 ;  /* 0x00002003020075a7 */ /* 0x0002e600080211ff */
[----:B---3--:R-:W-:Y:S05]  /*8ad0*/  @!P1 NANOSLEEP.SYNCS 0x989680 ;  /* 0x009896800000995d */ /* 0x008fea0003900000 */
[----:B------:R-:W3:Y:S02]  /*8ae0*/  @!P1 SYNCS.PHASECHK.TRANS64 P1, [R2+URZ+0x20], R3 ;  /* 0x00002003020095a7 */ /* 0x000ee400080210ff */
[----:B---3--:R-:W-:Y:S05]  /*8af0*/  @!P1 BRA `(.L_x_96) ;  /* 0xfffffffc00ec9947 */ /* 0x008fea000383ffff */
[----:B------:R-:W-:Y:S05]  /*8b00*/  BRA `(.L_x_95) ;  /* 0xffffffd400a87947 */ /* 0x000fea000383ffff */
.L_x_98:
[----:B-1----:R1:W4:Y:S02]  /*8b10*/  SYNCS.PHASECHK.TRANS64.TRYWAIT P0, [R84+URZ+0x90], R0 ;  /* 0x00009000540075a7 */ /* 0x00232400080011ff */
[----:B----4-:R-:W-:Y:S05]  /*8b20*/  @!P0 NANOSLEEP.SYNCS 0x989680 ;  /* 0x009896800000895d */ /* 0x010fea0003900000 */
[----:B------:R-:W4:Y:S02]  /*8b30*/  @!P0 SYNCS.PHASECHK.TRANS64 P0, [R84+URZ+0x90], R0 ;  /* 0x00009000540085a7 */ /* 0x000f2400080010ff */
[----:B----4-:R-:W-:Y:S05]  /*8b40*/  @!P0 BRA `(.L_x_98) ;  /* 0xfffffffc00f08947 */ /* 0x010fea000383ffff */
[----:B------:R-:W-:Y:S05]  /*8b50*/  BRA `(.L_x_97) ;  /* 0xffffffd400d07947 */ /* 0x000fea000383ffff */
.L_x_107:
[----:B-1----:R1:W2:Y:S02]  /*8b60*/  SYNCS.PHASECHK.TRANS64.TRYWAIT P0, [R2+URZ+0x20], R0 ;  /* 0x00002000020075a7 */ /* 0x0022a400080011ff */
[----:B--2---:R-:W-:Y:S05]  /*8b70*/  @!P0 NANOSLEEP.SYNCS 0x989680 ;  /* 0x009896800000895d */ /* 0x004fea0003900000 */
[----:B------:R-:W2:Y:S02]  /*8b80*/  @!P0 SYNCS.PHASECHK.TRANS64 P0, [R2+URZ+0x20], R0 ;  /* 0x00002000020085a7 */ /* 0x000ea400080010ff */
[----:B--2---:R-:W-:Y:S05]  /*8b90*/  @!P0 BRA `(.L_x_107) ;  /* 0xfffffffc00f08947 */ /* 0x004fea000383ffff */
[----:B------:R-:W-:Y:S05]  /*8ba0*/  BRA `(.L_x_106) ;  /* 0xffffffdc006c7947 */ /* 0x000fea000383ffff */
.L_x_115:
[----:B-1----:R1:W2:Y:S02]  /*8bb0*/  SYNCS.PHASECHK.TRANS64.TRYWAIT P0, [R0+URZ+0x20], R6 ;  /* 0x00002006000075a7 */ /* 0x0022a400080011ff */
[----:B--2---:R-:W-:Y:S05]  /*8bc0*/  @!P0 NANOSLEEP.SYNCS 0x989680 ;  /* 0x009896800000895d */ /* 0x004fea0003900000 */
[----:B------:R-:W2:Y:S02]  /*8bd0*/  @!P0 SYNCS.PHASECHK.TRANS64 P0, [R0+URZ+0x20], R6 ;  /* 0x00002006000085a7 */ /* 0x000ea400080010ff */
[----:B--2---:R-:W-:Y:S05]  /*8be0*/  @!P0 BRA `(.L_x_115) ;  /* 0xfffffffc00f08947 */ /* 0x004fea000383ffff */
[----:B------:R-:W-:Y:S05]  /*8bf0*/  BRA `(.L_x_114) ;  /* 0xffffffe4002c7947 */ /* 0x000fea000383ffff */
.L_x_123:
[----:B-1----:R1:W2:Y:S02]  /*8c00*/  SYNCS.PHASECHK.TRANS64.TRYWAIT P0, [R0+URZ+0x20], R5 ;  /* 0x00002005000075a7 */ /* 0x0022a400080011ff */
[----:B--2---:R-:W-:Y:S05]  /*8c10*/  @!P0 NANOSLEEP.SYNCS 0x989680 ;  /* 0x009896800000895d */ /* 0x004fea0003900000 */
[----:B------:R-:W2:Y:S02]  /*8c20*/  @!P0 SYNCS.PHASECHK.TRANS64 P0, [R0+URZ+0x20], R5 ;  /* 0x00002005000085a7 */ /* 0x000ea400080010ff */
[----:B--2---:R-:W-:Y:S05]  /*8c30*/  @!P0 BRA `(.L_x_123) ;  /* 0xfffffffc00f08947 */ /* 0x004fea000383ffff */
[----:B------:R-:W-:Y:S05]  /*8c40*/  BRA `(.L_x_122) ;  /* 0xffffffe800ec7947 */ /* 0x000fea000383ffff */
        .weak           $__internal_0_$__cuda_sm10x_tcgen05_guardrail_trap_col_being_dealloced_not_returned_by_alloc
        .type           $__internal_0_$__cuda_sm10x_tcgen05_guardrail_trap_col_being_dealloced_not_returned_by_alloc,@function
        .size           $__internal_0_$__cuda_sm10x_tcgen05_guardrail_trap_col_being_dealloced_not_returned_by_alloc,($__internal_1_$__cuda_sm10x_tcgen05_guardrail_trap_phase_invalid_during_alloc - $__internal_0_$__cuda_sm10x_tcgen05_guardrail_trap_col_being_dealloced_not_returned_by_alloc)
$__internal_0_$__cuda_sm10x_tcgen05_guardrail_trap_col_being_dealloced_not_returned_by_alloc:
[----:B------:R-:W-:Y:S05]  /*8c50*/  BPT.TRAP 0x1 ;  /* 0x000000040000795c */ /* 0x000fea0000300000 */
[----:B------:R-:W-:-:S04]  /*8c60*/  HFMA2 R3, -RZ, RZ, 0, 0 ;  /* 0x00000000ff037431 */ /* 0x000fc800000001ff */
[----:B------:R-:W-:Y:S05]  /*8c70*/  RET.REL.NODEC R2 `(_ZN7cutlass13device_kernelINS_4gemm6kernel13GemmUniversalIN4cute5tupleIJiiiiEEENS1_10collective13CollectiveMmaINS1_35MainloopSm100TmaUmmaWarpSpecializedILi2ELi2ELi4ENS5_IJNS4_1CILi1EEESB_SB_EEEEENS5_IJNSA_ILi128EEENSA_ILi64EEESE_EEEfNS5_IJlSB_lEEEfSH_NS4_8TiledMMAINS4_8MMA_AtomIJNS4_17SM100_MMA_TF32_SSINS_10tfloat32_tESL_fLi128ELi64ELNS4_4UMMA5MajorE0ELSN_0ELNSM_7ScaleInE0ELSO_0EEEEEENS4_6LayoutISC_NS5_IJNSA_ILi0EEESS_SS_EEEEENS5_IJNS4_10UnderscoreESV_SV_EEEEENS4_13SM90_TMA_LOADENS4_14ComposedLayoutINS4_7SwizzleILi3ELi4ELi3EEENS4_18smem_ptr_flag_bitsILi32EEENSR_INS5_IJNSA_ILi8EEENSA_ILi32EEEEEENS5_IJS15_SB_EEEEEEEvNS4_8identityESY_S19_vS1A_EENS_8epilogue10collective18CollectiveEpilogueINS1C_23Sm100TmaWarpSpecializedILi4ELi2ELi16ELb1ELb0EEEJSG_NS5_IJNSR_ISE_SB_EENSR_INSA_ILi16EEESB_EEEEEfSH_fSH_NS1C_6fusion15FusionCallbacksIS1G_NS1L_17LinearCombinationIffffLNS_15FloatRoundStyleE2EEESG_S1K_JEEENS4_5SM1004TMEM4LOAD26SM100_TMEM_LOAD_32dp32b16xESY_NSZ_INS10_ILi2ELi4ELi3EEES13_NSR_INS5_IJS14_S1I_EEENS5_IJS1I_SB_EEEEEEENS4_39AutoVectorizingCopyWithAssumedAlignmentILi128EEENS4_14SM90_TMA_STOREES1Z_S21_S21_EEEvvEEEEvNT_6ParamsE) ;  /* 0xffffff7002e07950 */ /* 0x000fea0003c3ffff */
        .weak           $__internal_1_$__cuda_sm10x_tcgen05_guardrail_trap_phase_invalid_during_alloc
        .type           $__internal_1_$__cuda_sm10x_tcgen05_guardrail_trap_phase_invalid_during_alloc,@function
        .size           $__internal_1_$__cuda_sm10x_tcgen05_guardrail_trap_phase_invalid_during_alloc,($__internal_2_$__cuda_sm10x_tcgen05_guardrail_trap_unallocated_columns_being_dealloced - $__internal_1_$__cuda_sm10x_tcgen05_guardrail_trap_phase_invalid_during_alloc)
$__internal_1_$__cuda_sm10x_tcgen05_guardrail_trap_phase_invalid_during_alloc:
[----:B------:R-:W-:Y:S05]  /*8c80*/  BPT.TRAP 0x1 ;  /* 0x000000040000795c */ /* 0x000fea0000300000 */
[----:B------:R-:W-:-:S04]  /*8c90*/  MOV R3, 0x0 ;  /* 0x0000000000037802 */ /* 0x000fc80000000f00 */
[----:B------:R-:W-:Y:S05]  /*8ca0*/  RET.REL.NODEC R2 `(_ZN7cutlass13device_kernelINS_4gemm6kernel13GemmUniversalIN4cute5tupleIJiiiiEEENS1_10collective13CollectiveMmaINS1_35MainloopSm100TmaUmmaWarpSpecializedILi2ELi2ELi4ENS5_IJNS4_1CILi1EEESB_SB_EEEEENS5_IJNSA_ILi128EEENSA_ILi64EEESE_EEEfNS5_IJlSB_lEEEfSH_NS4_8TiledMMAINS4_8MMA_AtomIJNS4_17SM100_MMA_TF32_SSINS_10tfloat32_tESL_fLi128ELi64ELNS4_4UMMA5MajorE0ELSN_0ELNSM_7ScaleInE0ELSO_0EEEEEENS4_6LayoutISC_NS5_IJNSA_ILi0EEESS_SS_EEEEENS5_IJNS4_10UnderscoreESV_SV_EEEEENS4_13SM90_TMA_LOADENS4_14ComposedLayoutINS4_7SwizzleILi3ELi4ELi3EEENS4_18smem_ptr_flag_bitsILi32EEENSR_INS5_IJNSA_ILi8EEENSA_ILi32EEEEEENS5_IJS15_SB_EEEEEEEvNS4_8identityESY_S19_vS1A_EENS_8epilogue10collective18CollectiveEpilogueINS1C_23Sm100TmaWarpSpecializedILi4ELi2ELi16ELb1ELb0EEEJSG_NS5_IJNSR_ISE_SB_EENSR_INSA_ILi16EEESB_EEEEEfSH_fSH_NS1C_6fusion15FusionCallbacksIS1G_NS1L_17LinearCombinationIffffLNS_15FloatRoundStyleE2EEESG_S1K_JEEENS4_5SM1004TMEM4LOAD26SM100_TMEM_LOAD_32dp32b16xESY_NSZ_INS10_ILi2ELi4ELi3EEES13_NSR_INS5_IJS14_S1I_EEENS5_IJS1I_SB_EEEEEEENS4_39AutoVectorizingCopyWithAssumedAlignmentILi128EEENS4_14SM90_TMA_STOREES1Z_S21_S21_EEEvvEEEEvNT_6ParamsE) ;  /* 0xffffff7002d47950 */ /* 0x000fea0003c3ffff */
        .weak           $__internal_2_$__cuda_sm10x_tcgen05_guardrail_trap_unallocated_columns_being_dealloced
        .type           $__internal_2_$__cuda_sm10x_tcgen05_guardrail_trap_unallocated_columns_being_dealloced,@function
        .size           $__internal_2_$__cuda_sm10x_tcgen05_guardrail_trap_unallocated_columns_being_dealloced,(.L_x_174 - $__internal_2_$__cuda_sm10x_tcgen05_guardrail_trap_unallocated_columns_being_dealloced)
$__internal_2_$__cuda_sm10x_tcgen05_guardrail_trap_unallocated_columns_being_dealloced:
[----:B------:R-:W-:Y:S05]  /*8cb0*/  BPT.TRAP 0x1 ;  /* 0x000000040000795c */ /* 0x000fea0000300000 */
[----:B------:R-:W-:-:S04]  /*8cc0*/  HFMA2 R3, -RZ, RZ, 0, 0 ;  /* 0x00000000ff037431 */ /* 0x000fc800000001ff */
[----:B------:R-:W-:Y:S05]  /*8cd0*/  RET.REL.NODEC R2 `(_ZN7cutlass13device_kernelINS_4gemm6kernel13GemmUniversalIN4cute5tupleIJiiiiEEENS1_10collective13CollectiveMmaINS1_35MainloopSm100TmaUmmaWarpSpecializedILi2ELi2ELi4ENS5_IJNS4_1CILi1EEESB_SB_EEEEENS5_IJNSA_ILi128EEENSA_ILi64EEESE_EEEfNS5_IJlSB_lEEEfSH_NS4_8TiledMMAINS4_8MMA_AtomIJNS4_17SM100_MMA_TF32_SSINS_10tfloat32_tESL_fLi128ELi64ELNS4_4UMMA5MajorE0ELSN_0ELNSM_7ScaleInE0ELSO_0EEEEEENS4_6LayoutISC_NS5_IJNSA_ILi0EEESS_SS_EEEEENS5_IJNS4_10UnderscoreESV_SV_EEEEENS4_13SM90_TMA_LOADENS4_14ComposedLayoutINS4_7SwizzleILi3ELi4ELi3EEENS4_18smem_ptr_flag_bitsILi32EEENSR_INS5_IJNSA_ILi8EEENSA_ILi32EEEEEENS5_IJS15_SB_EEEEEEEvNS4_8identityESY_S19_vS1A_EENS_8epilogue10collective18CollectiveEpilogueINS1C_23Sm100TmaWarpSpecializedILi4ELi2ELi16ELb1ELb0EEEJSG_NS5_IJNSR_ISE_SB_EENSR_INSA_ILi16EEESB_EEEEEfSH_fSH_NS1C_6fusion15FusionCallbacksIS1G_NS1L_17LinearCombinationIffffLNS_15FloatRoundStyleE2EEESG_S1K_JEEENS4_5SM1004TMEM4LOAD26SM100_TMEM_LOAD_32dp32b16xESY_NSZ_INS10_ILi2ELi4ELi3EEES13_NSR_INS5_IJS14_S1I_EEENS5_IJS1I_SB_EEEEEEENS4_39AutoVectorizingCopyWithAssumedAlignmentILi128EEENS4_14SM90_TMA_STOREES1Z_S21_S21_EEEvvEEEEvNT_6ParamsE) ;  /* 0xffffff7002c87950 */ /* 0x000fea0003c3ffff */
.L_x_173:
[----:B------:R-:W-:-:S00]  /*8ce0*/  BRA `(.L_x_173) ;  /* 0xfffffffc00fc7947 */ /* 0x000fc0000383ffff */
[----:B------:R-:W-:-:S00]  /*8cf0*/  NOP ;  /* 0x0000000000007918 */ /* 0x000fc00000000000 */
        /* <DEDUP_REMOVED lines=8> */
.L_x_174:


//--------------------- .nv.global.init           --------------------------
	.section	.nv.global.init,"aw",@progbits
.nv.global.init:
	.type		$str$27,@object
	.size		$str$27,($str$28 - $str$27)
$str$27:
        /*0000*/ 	.byte	0x28, 0x61, 0x64, 0x64, 0x72, 0x65, 0x73, 0x73, 0x20, 0x26, 0x20, 0x6d, 0x61, 0x73, 0x6b, 0x29
        /*0010*/ 	.byte	0x20, 0x3d, 0x3d, 0x20, 0x30, 0x00
	.type		$str$28,@object
	.size		$str$28,($str$26 - $str$28)
$str$28:
        /*0016*/ 	.byte	0x2f, 0x74, 0x6d, 0x70, 0x2f, 0x63, 0x75, 0x74, 0x6c, 0x61, 0x73, 0x73, 0x5f, 0x73, 0x77, 0x65
        /*0026*/ 	.byte	0x65, 0x70, 0x5f, 0x73, 0x72, 0x63, 0x2f, 0x69, 0x6e, 0x63, 0x6c, 0x75, 0x64, 0x65, 0x2f, 0x63
        /*0036*/ 	.byte	0x75, 0x74, 0x65, 0x2f, 0x70, 0x6f, 0x69, 0x6e, 0x74, 0x65, 0x72, 0x5f, 0x66, 0x6c, 0x61, 0x67
        /*0046*/ 	.byte	0x67, 0x65, 0x64, 0x2e, 0x68, 0x70, 0x70, 0x00
	.type		$str$26,@object
	.size		$str$26,($str$25 - $str$26)
$str$26:
        /*004e*/ 	.byte	0x2f, 0x74, 0x6d, 0x70, 0x2f, 0x63, 0x75, 0x74, 0x6c, 0x61, 0x73, 0x73, 0x5f, 0x73, 0x77, 0x65
        /*005e*/ 	.byte	0x65, 0x70, 0x5f, 0x73, 0x72, 0x63, 0x2f, 0x69, 0x6e, 0x63, 0x6c, 0x75, 0x64, 0x65, 0x2f, 0x63
        /*006e*/ 	.byte	0x75, 0x74, 0x65, 0x2f, 0x61, 0x74, 0x6f, 0x6d, 0x2f, 0x63, 0x6f, 0x70, 0x79, 0x5f, 0x74, 0x72
        /*007e*/ 	.byte	0x61, 0x69, 0x74, 0x73, 0x5f, 0x73, 0x6d, 0x31, 0x30, 0x30, 0x2e, 0x68, 0x70, 0x70, 0x00
	.type		$str$25,@object
	.size		$str$25,(__unnamed_1 - $str$25)
$str$25:
        /*008d*/ 	.byte	0x28, 0x28, 0x75, 0x69, 0x6e, 0x74, 0x33, 0x32, 0x5f, 0x74, 0x28, 0x74, 0x68, 0x72, 0x65, 0x61
        /*009d*/ 	.byte	0x64, 0x49, 0x64, 0x78, 0x2e, 0x78, 0x29, 0x20, 0x2f, 0x20, 0x33, 0x32, 0x29, 0x20, 0x25, 0x20
        /*00ad*/ 	.byte	0x34, 0x29, 0x20, 0x3d, 0x3d, 0x20, 0x28, 0x28, 0x28, 0x74, 0x6d, 0x65, 0x6d, 0x5f, 0x61, 0x64
        /*00bd*/ 	.byte	0x64, 0x72, 0x20, 0x3e, 0x3e, 0x20, 0x31, 0x36, 0x29, 0x20, 0x2f, 0x20, 0x33, 0x32, 0x29, 0x20
        /*00cd*/ 	.byte	0x25, 0x20, 0x34, 0x29, 0x00
	.type		__unnamed_1,@object
	.size		__unnamed_1,(__unnamed_2 - __unnamed_1)
__unnamed_1:
        /*00d2*/ 	.byte	0x61, 0x75, 0x74, 0x6f, 0x20, 0x63, 0x75, 0x74, 0x65, 0x3a, 0x3a, 0x61, 0x73, 0x5f, 0x70, 0x6f
        /* <DEDUP_REMOVED lines=23> */
        /*0252*/ 	.byte	0x43, 0x3c, 0x32, 0x30, 0x34, 0x38, 0x3e, 0x3e, 0x3e, 0x3e, 0x5d, 0x00
	.type		__unnamed_2,@object
	.size		__unnamed_2,(.L_2 - __unnamed_2)
__unnamed_2:
        /* <DEDUP_REMOVED lines=42> */
        /*04fe*/ 	.byte	0x3e, 0x5d, 0x00
.L_2:


//--------------------- .nv.shared._ZN7cutlass13device_kernelINS_4gemm6kernel13GemmUniversalIN4cute5tupleIJiiiiEEENS1_10collective13CollectiveMmaINS1_35MainloopSm100TmaUmmaWarpSpecializedILi2ELi2ELi4ENS5_IJNS4_1CILi1EEESB_SB_EEEEENS5_IJNSA_ILi128EEENSA_ILi64EEESE_EEEfNS5_IJlSB_lEEEfSH_NS4_8TiledMMAINS4_8MMA_AtomIJNS4_17SM100_MMA_TF32_SSINS_10tfloat32_tESL_fLi128ELi64ELNS4_4UMMA5MajorE0ELSN_0ELNSM_7ScaleInE0ELSO_0EEEEEENS4_6LayoutISC_NS5_IJNSA_ILi0EEESS_SS_EEEEENS5_IJNS4_10UnderscoreESV_SV_EEEEENS4_13SM90_TMA_LOADENS4_14ComposedLayoutINS4_7SwizzleILi3ELi4ELi3EEENS4_18smem_ptr_flag_bitsILi32EEENSR_INS5_IJNSA_ILi8EEENSA_ILi32EEEEEENS5_IJS15_SB_EEEEEEEvNS4_8identityESY_S19_vS1A_EENS_8epilogue10collective18CollectiveEpilogueINS1C_23Sm100TmaWarpSpecializedILi4ELi2ELi16ELb1ELb0EEEJSG_NS5_IJNSR_ISE_SB_EENSR_INSA_ILi16EEESB_EEEEEfSH_fSH_NS1C_6fusion15FusionCallbacksIS1G_NS1L_17LinearCombinationIffffLNS_15FloatRoundStyleE2EEESG_S1K_JEEENS4_5SM1004TMEM4LOAD26SM100_TMEM_LOAD_32dp32b16xESY_NSZ_INS10_ILi2ELi4ELi3EEES13_NSR_INS5_IJS14_S1I_EEENS5_IJS1I_SB_EEEEEEENS4_39AutoVectorizingCopyWithAssumedAlignmentILi128EEENS4_14SM90_TMA_STOREES1Z_S21_S21_EEEvvEEEEvNT_6ParamsE --------------------------
	.section	.nv.shared._ZN7cutlass13device_kernelINS_4gemm6kernel13GemmUniversalIN4cute5tupleIJiiiiEEENS1_10collective13CollectiveMmaINS1_35MainloopSm100TmaUmmaWarpSpecializedILi2ELi2ELi4ENS5_IJNS4_1CILi1EEESB_SB_EEEEENS5_IJNSA_ILi128EEENSA_ILi64EEESE_EEEfNS5_IJlSB_lEEEfSH_NS4_8TiledMMAINS4_8MMA_AtomIJNS4_17SM100_MMA_TF32_SSINS_10tfloat32_tESL_fLi128ELi64ELNS4_4UMMA5MajorE0ELSN_0ELNSM_7ScaleInE0ELSO_0EEEEEENS4_6LayoutISC_NS5_IJNSA_ILi0EEESS_SS_EEEEENS5_IJNS4_10UnderscoreESV_SV_EEEEENS4_13SM90_TMA_LOADENS4_14ComposedLayoutINS4_7SwizzleILi3ELi4ELi3EEENS4_18smem_ptr_flag_bitsILi32EEENSR_INS5_IJNSA_ILi8EEENSA_ILi32EEEEEENS5_IJS15_SB_EEEEEEEvNS4_8identityESY_S19_vS1A_EENS_8epilogue10collective18CollectiveEpilogueINS1C_23Sm100TmaWarpSpecializedILi4ELi2ELi16ELb1ELb0EEEJSG_NS5_IJNSR_ISE_SB_EENSR_INSA_ILi16EEESB_EEEEEfSH_fSH_NS1C_6fusion15FusionCallbacksIS1G_NS1L_17LinearCombinationIffffLNS_15FloatRoundStyleE2EEESG_S1K_JEEENS4_5SM1004TMEM4LOAD26SM100_TMEM_LOAD_32dp32b16xESY_NSZ_INS10_ILi2ELi4ELi3EEES13_NSR_INS5_IJS14_S1I_EEENS5_IJS1I_SB_EEEEEEENS4_39AutoVectorizingCopyWithAssumedAlignmentILi128EEENS4_14SM90_TMA_STOREES1Z_S21_S21_EEEvvEEEEvNT_6ParamsE,"aw",@nobits
	.sectionflags	@""
	.align	16
	.zero		1024


//--------------------- .nv.shared.reserved.0     --------------------------
	.section	.nv.shared.reserved.0,"aw",@nobits
	.weak		__nv_reservedSMEM_offset_0_alias
	.size		__nv_reservedSMEM_offset_0_alias, 0, 64
	.other		__nv_reservedSMEM_offset_0_alias,@"STO_CUDA_RESERVED_SHARED STV_DEFAULT"
__nv_reservedSMEM_offset_0_alias:
	.zero		0
.nv.shared.reserved.0:
	.zero		64
	.weak		__nv_reservedSMEM_tcgen05_partition
	.type		__nv_reservedSMEM_tcgen05_partition,@object
	.size		__nv_reservedSMEM_tcgen05_partition,(.L_0 - __nv_reservedSMEM_tcgen05_partition)
__nv_reservedSMEM_tcgen05_partition:
	.zero		32
.L_0:


//--------------------- .nv.global                --------------------------
	.section	.nv.global,"aw",@nobits
.nv.global:
	.type		_ZN40_INTERNAL_99057c5a_4_k_cu_53f6e8b9_359934cute1_E,@object
	.size		_ZN40_INTERNAL_99057c5a_4_k_cu_53f6e8b9_359934cute1_E,(_ZN40_INTERNAL_99057c5a_4_k_cu_53f6e8b9_359934cuda3std3__45__cpo6cbeginE - _ZN40_INTERNAL_99057c5a_4_k_cu_53f6e8b9_359934cute1_E)
_ZN40_INTERNAL_99057c5a_4_k_cu_53f6e8b9_359934cute1_E:
	.zero		1
	.type		_ZN40_INTERNAL_99057c5a_4_k_cu_53f6e8b9_359934cuda3std3__45__cpo6cbeginE,@object
	.size		_ZN40_INTERNAL_99057c5a_4_k_cu_53f6e8b9_359934cuda3std3__45__cpo6cbeginE,(_ZN40_INTERNAL_99057c5a_4_k_cu_53f6e8b9_359934cuda3std3__48in_placeE - _ZN40_INTERNAL_99057c5a_4_k_cu_53f6e8b9_359934cuda3std3__45__cpo6cbeginE)
_ZN40_INTERNAL_99057c5a_4_k_cu_53f6e8b9_359934cuda3std3__45__cpo6cbeginE:
	.zero		1
	.type		_ZN40_INTERNAL_99057c5a_4_k_cu_53f6e8b9_359934cuda3std3__48in_placeE,@object
	.size		_ZN40_INTERNAL_99057c5a_4_k_cu_53f6e8b9_359934cuda3std3__48in_placeE,(_ZN40_INTERNAL_99057c5a_4_k_cu_53f6e8b9_359934cuda3std6ranges3__45__cpo9iter_moveE - _ZN40_INTERNAL_99057c5a_4_k_cu_53f6e8b9_359934cuda3std3__48in_placeE)
_ZN40_INTERNAL_99057c5a_4_k_cu_53f6e8b9_359934cuda3std3__48in_placeE:
	.zero		1
	.type		_ZN40_INTERNAL_99057c5a_4_k_cu_53f6e8b9_359934cuda3std6ranges3__45__cpo9iter_moveE,@object
	.size		_ZN40_INTERNAL_99057c5a_4_k_cu_53f6e8b9_359934cuda3std6ranges3__45__cpo9iter_moveE,(_ZN40_INTERNAL_99057c5a_4_k_cu_53f6e8b9_359934cuda3std3__45__cpo5beginE - _ZN40_INTERNAL_99057c5a_4_k_cu_53f6e8b9_359934cuda3std6ranges3__45__cpo9iter_moveE)
_ZN40_INTERNAL_99057c5a_4_k_cu_53f6e8b9_359934cuda3std6ranges3__45__cpo9iter_moveE:
	.zero		1
	.type		_ZN40_INTERNAL_99057c5a_4_k_cu_53f6e8b9_359934cuda3std3__45__cpo5beginE,@object
	.size		_ZN40_INTERNAL_99057c5a_4_k_cu_53f6e8b9_359934cuda3std3__45__cpo5beginE,(_ZN40_INTERNAL_99057c5a_4_k_cu_53f6e8b9_359934cuda3std3__442_GLOBAL__N__99057c5a_4_k_cu_53f6e8b9_359936ignoreE - _ZN40_INTERNAL_99057c5a_4_k_cu_53f6e8b9_359934cuda3std3__45__cpo5beginE)
_ZN40_INTERNAL_99057c5a_4_k_cu_53f6e8b9_359934cuda3std3__45__cpo5beginE:
	.zero		1
	.type		_ZN40_INTERNAL_99057c5a_4_k_cu_53f6e8b9_359934cuda3std3__442_GLOBAL__N__99057c5a_4_k_cu_53f6e8b9_359936ignoreE,@object
	.size		_ZN40_INTERNAL_99057c5a_4_k_cu_53f6e8b9_359934cuda3std3__442_GLOBAL__N__99057c5a_4_k_cu_53f6e8b9_359936ignoreE,(_ZN40_INTERNAL_99057c5a_4_k_cu_53f6e8b9_359934cute7productE - _ZN40_INTERNAL_99057c5a_4_k_cu_53f6e8b9_359934cuda3std3__442_GLOBAL__N__99057c5a_4_k_cu_53f6e8b9_359936ignoreE)
_ZN40_INTERNAL_99057c5a_4_k_cu_53f6e8b9_359934cuda3std3__442_GLOBAL__N__99057c5a_4_k_cu_53f6e8b9_359936ignoreE:
	.zero		1
	.type		_ZN40_INTERNAL_99057c5a_4_k_cu_53f6e8b9_359934cute7productE,@object
	.size		_ZN40_INTERNAL_99057c5a_4_k_cu_53f6e8b9_359934cute7productE,(_ZN40_INTERNAL_99057c5a_4_k_cu_53f6e8b9_359934cuda3std3__45__cpo3endE - _ZN40_INTERNAL_99057c5a_4_k_cu_53f6e8b9_359934cute7productE)
_ZN40_INTERNAL_99057c5a_4_k_cu_53f6e8b9_359934cute7productE:
	.zero		1
	.type		_ZN40_INTERNAL_99057c5a_4_k_cu_53f6e8b9_359934cuda3std3__45__cpo3endE,@object
	.size		_ZN40_INTERNAL_99057c5a_4_k_cu_53f6e8b9_359934cuda3std3__45__cpo3endE,(_ZN40_INTERNAL_99057c5a_4_k_cu_53f6e8b9_359934cuda3std3__419piecewise_constructE - _ZN40_INTERNAL_99057c5a_4_k_cu_53f6e8b9_359934cuda3std3__45__cpo3endE)
_ZN40_INTERNAL_99057c5a_4_k_cu_53f6e8b9_359934cuda3std3__45__cpo3endE:
	.zero		1
	.type		_ZN40_INTERNAL_99057c5a_4_k_cu_53f6e8b9_359934cuda3std3__419piecewise_constructE,@object
	.size		_ZN40_INTERNAL_99057c5a_4_k_cu_53f6e8b9_359934cuda3std3__419piecewise_constructE,(_ZN40_INTERNAL_99057c5a_4_k_cu_53f6e8b9_359934cuda3std3__45__cpo4cendE - _ZN40_INTERNAL_99057c5a_4_k_cu_53f6e8b9_359934cuda3std3__419piecewise_constructE)
_ZN40_INTERNAL_99057c5a_4_k_cu_53f6e8b9_359934cuda3std3__419piecewise_constructE:
	.zero		1
	.type		_ZN40_INTERNAL_99057c5a_4_k_cu_53f6e8b9_359934cuda3std3__45__cpo4cendE,@object
	.size		_ZN40_INTERNAL_99057c5a_4_k_cu_53f6e8b9_359934cuda3std3__45__cpo4cendE,(_ZN40_INTERNAL_99057c5a_4_k_cu_53f6e8b9_359934cuda3std6ranges3__45__cpo4swapE - _ZN40_INTERNAL_99057c5a_4_k_cu_53f6e8b9_359934cuda3std3__45__cpo4cendE)
_ZN40_INTERNAL_99057c5a_4_k_cu_53f6e8b9_359934cuda3std3__45__cpo4cendE:
	.zero		1
	.type		_ZN40_INTERNAL_99057c5a_4_k_cu_53f6e8b9_359934cuda3std6ranges3__45__cpo4swapE,@object
	.size		_ZN40_INTERNAL_99057c5a_4_k_cu_53f6e8b9_359934cuda3std6ranges3__45__cpo4swapE,(.L_10 - _ZN40_INTERNAL_99057c5a_4_k_cu_53f6e8b9_359934cuda3std6ranges3__45__cpo4swapE)
_ZN40_INTERNAL_99057c5a_4_k_cu_53f6e8b9_359934cuda3std6ranges3__45__cpo4swapE:
	.zero		1
.L_10:


//--------------------- .nv.constant0._ZN7cutlass13device_kernelINS_4gemm6kernel13GemmUniversalIN4cute5tupleIJiiiiEEENS1_10collective13CollectiveMmaINS1_35MainloopSm100TmaUmmaWarpSpecializedILi2ELi2ELi4ENS5_IJNS4_1CILi1EEESB_SB_EEEEENS5_IJNSA_ILi128EEENSA_ILi64EEESE_EEEfNS5_IJlSB_lEEEfSH_NS4_8TiledMMAINS4_8MMA_AtomIJNS4_17SM100_MMA_TF32_SSINS_10tfloat32_tESL_fLi128ELi64ELNS4_4UMMA5MajorE0ELSN_0ELNSM_7ScaleInE0ELSO_0EEEEEENS4_6LayoutISC_NS5_IJNSA_ILi0EEESS_SS_EEEEENS5_IJNS4_10UnderscoreESV_SV_EEEEENS4_13SM90_TMA_LOADENS4_14ComposedLayoutINS4_7SwizzleILi3ELi4ELi3EEENS4_18smem_ptr_flag_bitsILi32EEENSR_INS5_IJNSA_ILi8EEENSA_ILi32EEEEEENS5_IJS15_SB_EEEEEEEvNS4_8identityESY_S19_vS1A_EENS_8epilogue10collective18CollectiveEpilogueINS1C_23Sm100TmaWarpSpecializedILi4ELi2ELi16ELb1ELb0EEEJSG_NS5_IJNSR_ISE_SB_EENSR_INSA_ILi16EEESB_EEEEEfSH_fSH_NS1C_6fusion15FusionCallbacksIS1G_NS1L_17LinearCombinationIffffLNS_15FloatRoundStyleE2EEESG_S1K_JEEENS4_5SM1004TMEM4LOAD26SM100_TMEM_LOAD_32dp32b16xESY_NSZ_INS10_ILi2ELi4ELi3EEES13_NSR_INS5_IJS14_S1I_EEENS5_IJS1I_SB_EEEEEEENS4_39AutoVectorizingCopyWithAssumedAlignmentILi128EEENS4_14SM90_TMA_STOREES1Z_S21_S21_EEEvvEEEEvNT_6ParamsE --------------------------
	.section	.nv.constant0._ZN7cutlass13device_kernelINS_4gemm6kernel13GemmUniversalIN4cute5tupleIJiiiiEEENS1_10collective13CollectiveMmaINS1_35MainloopSm100TmaUmmaWarpSpecializedILi2ELi2ELi4ENS5_IJNS4_1CILi1EEESB_SB_EEEEENS5_IJNSA_ILi128EEENSA_ILi64EEESE_EEEfNS5_IJlSB_lEEEfSH_NS4_8TiledMMAINS4_8MMA_AtomIJNS4_17SM100_MMA_TF32_SSINS_10tfloat32_tESL_fLi128ELi64ELNS4_4UMMA5MajorE0ELSN_0ELNSM_7ScaleInE0ELSO_0EEEEEENS4_6LayoutISC_NS5_IJNSA_ILi0EEESS_SS_EEEEENS5_IJNS4_10UnderscoreESV_SV_EEEEENS4_13SM90_TMA_LOADENS4_14ComposedLayoutINS4_7SwizzleILi3ELi4ELi3EEENS4_18smem_ptr_flag_bitsILi32EEENSR_INS5_IJNSA_ILi8EEENSA_ILi32EEEEEENS5_IJS15_SB_EEEEEEEvNS4_8identityESY_S19_vS1A_EENS_8epilogue10collective18CollectiveEpilogueINS1C_23Sm100TmaWarpSpecializedILi4ELi2ELi16ELb1ELb0EEEJSG_NS5_IJNSR_ISE_SB_EENSR_INSA_ILi16EEESB_EEEEEfSH_fSH_NS1C_6fusion15FusionCallbacksIS1G_NS1L_17LinearCombinationIffffLNS_15FloatRoundStyleE2EEESG_S1K_JEEENS4_5SM1004TMEM4LOAD26SM100_TMEM_LOAD_32dp32b16xESY_NSZ_INS10_ILi2ELi4ELi3EEES13_NSR_INS5_IJS14_S1I_EEENS5_IJS1I_SB_EEEEEEENS4_39AutoVectorizingCopyWithAssumedAlignmentILi128EEENS4_14SM90_TMA_STOREES1Z_S21_S21_EEEvvEEEEvNT_6ParamsE,"a",@progbits
	.sectionflags	@""
	.align	4
.nv.constant0._ZN7cutlass13device_kernelINS_4gemm6kernel13GemmUniversalIN4cute5tupleIJiiiiEEENS1_10collective13CollectiveMmaINS1_35MainloopSm100TmaUmmaWarpSpecializedILi2ELi2ELi4ENS5_IJNS4_1CILi1EEESB_SB_EEEEENS5_IJNSA_ILi128EEENSA_ILi64EEESE_EEEfNS5_IJlSB_lEEEfSH_NS4_8TiledMMAINS4_8MMA_AtomIJNS4_17SM100_MMA_TF32_SSINS_10tfloat32_tESL_fLi128ELi64ELNS4_4UMMA5MajorE0ELSN_0ELNSM_7ScaleInE0ELSO_0EEEEEENS4_6LayoutISC_NS5_IJNSA_ILi0EEESS_SS_EEEEENS5_IJNS4_10UnderscoreESV_SV_EEEEENS4_13SM90_TMA_LOADENS4_14ComposedLayoutINS4_7SwizzleILi3ELi4ELi3EEENS4_18smem_ptr_flag_bitsILi32EEENSR_INS5_IJNSA_ILi8EEENSA_ILi32EEEEEENS5_IJS15_SB_EEEEEEEvNS4_8identityESY_S19_vS1A_EENS_8epilogue10collective18CollectiveEpilogueINS1C_23Sm100TmaWarpSpecializedILi4ELi2ELi16ELb1ELb0EEEJSG_NS5_IJNSR_ISE_SB_EENSR_INSA_ILi16EEESB_EEEEEfSH_fSH_NS1C_6fusion15FusionCallbacksIS1G_NS1L_17LinearCombinationIffffLNS_15FloatRoundStyleE2EEESG_S1K_JEEENS4_5SM1004TMEM4LOAD26SM100_TMEM_LOAD_32dp32b16xESY_NSZ_INS10_ILi2ELi4ELi3EEES13_NSR_INS5_IJS14_S1I_EEENS5_IJS1I_SB_EEEEEEENS4_39AutoVectorizingCopyWithAssumedAlignmentILi128EEENS4_14SM90_TMA_STOREES1Z_S21_S21_EEEvvEEEEvNT_6ParamsE:
	.zero		2944


//--------------------- SYMBOLS --------------------------

	.type		.nv.reservedSmem.offset0,@object
	.size		.nv.reservedSmem.offset0,0x4
	.type		.nv.reservedSmem.cap,@object
	.size		.nv.reservedSmem.cap,0x4
	.type		__assertfail,@function
